	.target	sm_90a

	.elftype	@"ET_EXEC"


//--------------------- .note.nv.tkinfo           --------------------------
	.section	.note.nv.tkinfo,"",@"SHT_NOTE"
	.sectionflags	@"SHF_NOTE_NV_TKINFO"
	.tkinfo
        /*0018*/ 	.word	0x00000002
        /*0030*/ 	.string	""
        /*0030*/ 	.string	"ptxas"
        /*0030*/ 	.string	"Cuda compilation tools, release 13.0, V13.0.88"
        /*0030*/ 	.string	"Build cuda_13.0.r13.0/compiler.36424714_0"
        /*0030*/ 	.string	"-v  -suppress-debug-info  -lineinfo  -arch sm_90a "



//--------------------- .note.nv.cuinfo           --------------------------
	.section	.note.nv.cuinfo,"",@"SHT_NOTE"
	.sectionflags	@"SHF_NOTE_NV_CUINFO"
        /*0018*/ 	.short	0x0002
        /*001a*/ 	.short	0x005a
        /*001c*/ 	.short	0x0082
	.zero		2


//--------------------- .nv.info                  --------------------------
	.section	.nv.info,"",@"SHT_CUDA_INFO"
	.align	4


	//----- nvinfo : EIATTR_REGCOUNT
	.align		4
        /*0000*/ 	.byte	0x04, 0x2f
        /*0002*/ 	.short	(.L_2 - .L_1)
	.align		4
.L_1:
        /*0004*/ 	.word	index@(attn_fwd)
        /*0008*/ 	.word	0x00000080


	//----- nvinfo : EIATTR_FRAME_SIZE
	.align		4
.L_2:
        /*000c*/ 	.byte	0x04, 0x11
        /*000e*/ 	.short	(.L_4 - .L_3)
	.align		4
.L_3:
        /*0010*/ 	.word	index@(attn_fwd)
        /*0014*/ 	.word	0x00000000


	//----- nvinfo : EIATTR_MIN_STACK_SIZE
	.align		4
.L_4:
        /*0018*/ 	.byte	0x04, 0x12
        /*001a*/ 	.short	(.L_6 - .L_5)
	.align		4
.L_5:
        /*001c*/ 	.word	index@(attn_fwd)
        /*0020*/ 	.word	0x00000000
.L_6:


//--------------------- .nv.compat                --------------------------
	.section	.nv.compat,"",@"SHT_CUDA_COMPAT_INFO"
	.align	4
        /*0000*/ 	.byte	0x02, 0x09, 0x01, 0x00, 0x02, 0x02, 0x01, 0x00, 0x02, 0x05, 0x05, 0x00, 0x03, 0x07, 0x01, 0x01
        /*0010*/ 	.byte	0x02, 0x03, 0x00, 0x00, 0x02, 0x06, 0x01, 0x00, 0x04, 0x0b, 0x08, 0x00, 0x00, 0x00, 0x00, 0x00
        /*0020*/ 	.byte	0x00, 0x00, 0x00, 0x00


//--------------------- .nv.info.attn_fwd         --------------------------
	.section	.nv.info.attn_fwd,"",@"SHT_CUDA_INFO"
	.sectionflags	@""
	.align	4


	//----- nvinfo : EIATTR_CUDA_API_VERSION
	.align		4
        /*0000*/ 	.byte	0x04, 0x37
        /*0002*/ 	.short	(.L_8 - .L_7)
.L_7:
        /*0004*/ 	.word	0x00000082


	//----- nvinfo : EIATTR_KPARAM_INFO
	.align		4
.L_8:
        /*0008*/ 	.byte	0x04, 0x17
        /*000a*/ 	.short	(.L_10 - .L_9)
.L_9:
        /*000c*/ 	.word	0x00000000
        /*0010*/ 	.short	0x0019
        /*0012*/ 	.short	0x0080
        /*0014*/ 	.byte	0x00, 0xf4, 0x21, 0x00


	//----- nvinfo : EIATTR_KPARAM_INFO
	.align		4
.L_10:
        /*0018*/ 	.byte	0x04, 0x17
        /*001a*/ 	.short	(.L_12 - .L_11)
.L_11:
        /*001c*/ 	.word	0x00000000
        /*0020*/ 	.short	0x0018
        /*0022*/ 	.short	0x0078
        /*0024*/ 	.byte	0x00, 0xf4, 0x21, 0x00


	//----- nvinfo : EIATTR_KPARAM_INFO
	.align		4
.L_12:
        /*0028*/ 	.byte	0x04, 0x17
        /*002a*/ 	.short	(.L_14 - .L_13)
.L_13:
        /*002c*/ 	.word	0x00000000
        /*0030*/ 	.short	0x0017
        /*0032*/ 	.short	0x0070
        /*0034*/ 	.byte	0x00, 0xf0, 0x11, 0x00


	//----- nvinfo : EIATTR_KPARAM_INFO
	.align		4
.L_14:
        /*0038*/ 	.byte	0x04, 0x17
        /*003a*/ 	.short	(.L_16 - .L_15)
.L_15:
        /*003c*/ 	.word	0x00000000
        /*0040*/ 	.short	0x0016
        /*0042*/ 	.short	0x006c
        /*0044*/ 	.byte	0x00, 0xf0, 0x11, 0x00


	//----- nvinfo : EIATTR_KPARAM_INFO
	.align		4
.L_16:
        /*0048*/ 	.byte	0x04, 0x17
        /*004a*/ 	.short	(.L_18 - .L_17)
.L_17:
        /*004c*/ 	.word	0x00000000
        /*0050*/ 	.short	0x0015
        /*0052*/ 	.short	0x0068
        /*0054*/ 	.byte	0x00, 0xf0, 0x11, 0x00


	//----- nvinfo : EIATTR_KPARAM_INFO
	.align		4
.L_18:
        /*0058*/ 	.byte	0x04, 0x17
        /*005a*/ 	.short	(.L_20 - .L_19)
.L_19:
        /*005c*/ 	.word	0x00000000
        /*0060*/ 	.short	0x0014
        /*0062*/ 	.short	0x0064
        /*0064*/ 	.byte	0x00, 0xf0, 0x11, 0x00


	//----- nvinfo : EIATTR_KPARAM_INFO
	.align		4
.L_20:
        /*0068*/ 	.byte	0x04, 0x17
        /*006a*/ 	.short	(.L_22 - .L_21)
.L_21:
        /*006c*/ 	.word	0x00000000
        /*0070*/ 	.short	0x0013
        /*0072*/ 	.short	0x0060
        /*0074*/ 	.byte	0x00, 0xf0, 0x11, 0x00


	//----- nvinfo : EIATTR_KPARAM_INFO
	.align		4
.L_22:
        /*0078*/ 	.byte	0x04, 0x17
        /*007a*/ 	.short	(.L_24 - .L_23)
.L_23:
        /*007c*/ 	.word	0x00000000
        /*0080*/ 	.short	0x0012
        /*0082*/ 	.short	0x005c
        /*0084*/ 	.byte	0x00, 0xf0, 0x11, 0x00


	//----- nvinfo : EIATTR_KPARAM_INFO
	.align		4
.L_24:
        /*0088*/ 	.byte	0x04, 0x17
        /*008a*/ 	.short	(.L_26 - .L_25)
.L_25:
        /*008c*/ 	.word	0x00000000
        /*0090*/ 	.short	0x0011
        /*0092*/ 	.short	0x0058
        /*0094*/ 	.byte	0x00, 0xf0, 0x11, 0x00


	//----- nvinfo : EIATTR_KPARAM_INFO
	.align		4
.L_26:
        /*0098*/ 	.byte	0x04, 0x17
        /*009a*/ 	.short	(.L_28 - .L_27)
.L_27:
        /*009c*/ 	.word	0x00000000
        /*00a0*/ 	.short	0x0010
        /*00a2*/ 	.short	0x0054
        /*00a4*/ 	.byte	0x00, 0xf0, 0x11, 0x00


	//----- nvinfo : EIATTR_KPARAM_INFO
	.align		4
.L_28:
        /*00a8*/ 	.byte	0x04, 0x17
        /*00aa*/ 	.short	(.L_30 - .L_29)
.L_29:
        /*00ac*/ 	.word	0x00000000
        /*00b0*/ 	.short	0x000f
        /*00b2*/ 	.short	0x0050
        /*00b4*/ 	.byte	0x00, 0xf0, 0x11, 0x00


	//----- nvinfo : EIATTR_KPARAM_INFO
	.align		4
.L_30:
        /*00b8*/ 	.byte	0x04, 0x17
        /*00ba*/ 	.short	(.L_32 - .L_31)
.L_31:
        /*00bc*/ 	.word	0x00000000
        /*00c0*/ 	.short	0x000e
        /*00c2*/ 	.short	0x004c
        /*00c4*/ 	.byte	0x00, 0xf0, 0x11, 0x00


	//----- nvinfo : EIATTR_KPARAM_INFO
	.align		4
.L_32:
        /*00c8*/ 	.byte	0x04, 0x17
        /*00ca*/ 	.short	(.L_34 - .L_33)
.L_33:
        /*00cc*/ 	.word	0x00000000
        /*00d0*/ 	.short	0x000d
        /*00d2*/ 	.short	0x0048
        /*00d4*/ 	.byte	0x00, 0xf0, 0x11, 0x00


	//----- nvinfo : EIATTR_KPARAM_INFO
	.align		4
.L_34:
        /*00d8*/ 	.byte	0x04, 0x17
        /*00da*/ 	.short	(.L_36 - .L_35)
.L_35:
        /*00dc*/ 	.word	0x00000000
        /*00e0*/ 	.short	0x000c
        /*00e2*/ 	.short	0x0044
        /*00e4*/ 	.byte	0x00, 0xf0, 0x11, 0x00


	//----- nvinfo : EIATTR_KPARAM_INFO
	.align		4
.L_36:
        /*00e8*/ 	.byte	0x04, 0x17
        /*00ea*/ 	.short	(.L_38 - .L_37)
.L_37:
        /*00ec*/ 	.word	0x00000000
        /*00f0*/ 	.short	0x000b
        /*00f2*/ 	.short	0x0040
        /*00f4*/ 	.byte	0x00, 0xf0, 0x11, 0x00


	//----- nvinfo : EIATTR_KPARAM_INFO
	.align		4
.L_38:
        /*00f8*/ 	.byte	0x04, 0x17
        /*00fa*/ 	.short	(.L_40 - .L_39)
.L_39:
        /*00fc*/ 	.word	0x00000000
        /*0100*/ 	.short	0x000a
        /*0102*/ 	.short	0x003c
        /*0104*/ 	.byte	0x00, 0xf0, 0x11, 0x00


	//----- nvinfo : EIATTR_KPARAM_INFO
	.align		4
.L_40:
        /*0108*/ 	.byte	0x04, 0x17
        /*010a*/ 	.short	(.L_42 - .L_41)
.L_41:
        /*010c*/ 	.word	0x00000000
        /*0110*/ 	.short	0x0009
        /*0112*/ 	.short	0x0038
        /*0114*/ 	.byte	0x00, 0xf0, 0x11, 0x00


	//----- nvinfo : EIATTR_KPARAM_INFO
	.align		4
.L_42:
        /*0118*/ 	.byte	0x04, 0x17
        /*011a*/ 	.short	(.L_44 - .L_43)
.L_43:
        /*011c*/ 	.word	0x00000000
        /*0120*/ 	.short	0x0008
        /*0122*/ 	.short	0x0034
        /*0124*/ 	.byte	0x00, 0xf0, 0x11, 0x00


	//----- nvinfo : EIATTR_KPARAM_INFO
	.align		4
.L_44:
        /*0128*/ 	.byte	0x04, 0x17
        /*012a*/ 	.short	(.L_46 - .L_45)
.L_45:
        /*012c*/ 	.word	0x00000000
        /*0130*/ 	.short	0x0007
        /*0132*/ 	.short	0x0030
        /*0134*/ 	.byte	0x00, 0xf0, 0x11, 0x00


	//----- nvinfo : EIATTR_KPARAM_INFO
	.align		4
.L_46:
        /*0138*/ 	.byte	0x04, 0x17
        /*013a*/ 	.short	(.L_48 - .L_47)
.L_47:
        /*013c*/ 	.word	0x00000000
        /*0140*/ 	.short	0x0006
        /*0142*/ 	.short	0x002c
        /*0144*/ 	.byte	0x00, 0xf0, 0x11, 0x00


	//----- nvinfo : EIATTR_KPARAM_INFO
	.align		4
.L_48:
        /*0148*/ 	.byte	0x04, 0x17
        /*014a*/ 	.short	(.L_50 - .L_49)
.L_49:
        /*014c*/ 	.word	0x00000000
        /*0150*/ 	.short	0x0005
        /*0152*/ 	.short	0x0028
        /*0154*/ 	.byte	0x00, 0xf0, 0x11, 0x00


	//----- nvinfo : EIATTR_KPARAM_INFO
	.align		4
.L_50:
        /*0158*/ 	.byte	0x04, 0x17
        /*015a*/ 	.short	(.L_52 - .L_51)
.L_51:
        /*015c*/ 	.word	0x00000000
        /*0160*/ 	.short	0x0004
        /*0162*/ 	.short	0x0020
        /*0164*/ 	.byte	0x00, 0xf4, 0x21, 0x00


	//----- nvinfo : EIATTR_KPARAM_INFO
	.align		4
.L_52:
        /*0168*/ 	.byte	0x04, 0x17
        /*016a*/ 	.short	(.L_54 - .L_53)
.L_53:
        /*016c*/ 	.word	0x00000000
        /*0170*/ 	.short	0x0003
        /*0172*/ 	.short	0x0018
        /*0174*/ 	.byte	0x00, 0xf4, 0x21, 0x00


	//----- nvinfo : EIATTR_KPARAM_INFO
	.align		4
.L_54:
        /*0178*/ 	.byte	0x04, 0x17
        /*017a*/ 	.short	(.L_56 - .L_55)
.L_55:
        /*017c*/ 	.word	0x00000000
        /*0180*/ 	.short	0x0002
        /*0182*/ 	.short	0x0010
        /*0184*/ 	.byte	0x00, 0xf4, 0x21, 0x00


	//----- nvinfo : EIATTR_KPARAM_INFO
	.align		4
.L_56:
        /*0188*/ 	.byte	0x04, 0x17
        /*018a*/ 	.short	(.L_58 - .L_57)
.L_57:
        /*018c*/ 	.word	0x00000000
        /*0190*/ 	.short	0x0001
        /*0192*/ 	.short	0x0008
        /*0194*/ 	.byte	0x00, 0xf4, 0x21, 0x00


	//----- nvinfo : EIATTR_KPARAM_INFO
	.align		4
.L_58:
        /*0198*/ 	.byte	0x04, 0x17
        /*019a*/ 	.short	(.L_60 - .L_59)
.L_59:
        /*019c*/ 	.word	0x00000000
        /*01a0*/ 	.short	0x0000
        /*01a2*/ 	.short	0x0000
        /*01a4*/ 	.byte	0x00, 0xf4, 0x21, 0x00


	//----- nvinfo : EIATTR_SPARSE_MMA_MASK
	.align		4
.L_60:
        /*01a8*/ 	.byte	0x03, 0x50
        /*01aa*/ 	.short	0x0000


	//----- nvinfo : EIATTR_MAXREG_COUNT
	.align		4
        /*01ac*/ 	.byte	0x03, 0x1b
        /*01ae*/ 	.short	0x00ff


	//----- nvinfo : EIATTR_NUM_BARRIERS
	.align		4
        /*01b0*/ 	.byte	0x02, 0x4c
        /*01b2*/ 	.byte	0x01
	.zero		1


	//----- nvinfo : EIATTR_MERCURY_ISA_VERSION
	.align		4
        /*01b4*/ 	.byte	0x03, 0x5f
        /*01b6*/ 	.short	0x0101


	//----- nvinfo : EIATTR_COOP_GROUP_MASK_REGIDS
	.align		4
        /*01b8*/ 	.byte	0x04, 0x29
        /*01ba*/ 	.short	(.L_62 - .L_61)


	//   ....[0]....
.L_61:
        /*01bc*/ 	.word	0xffffffff


	//   ....[1]....
        /*01c0*/ 	.word	0xffffffff


	//   ....[2]....
        /*01c4*/ 	.word	0xffffffff


	//   ....[3]....
        /*01c8*/ 	.word	0xffffffff


	//   ....[4]....
        /*01cc*/ 	.word	0xffffffff


	//   ....[5]....
        /*01d0*/ 	.word	0xffffffff


	//   ....[6]....
        /*01d4*/ 	.word	0xffffffff


	//   ....[7]....
        /*01d8*/ 	.word	0xffffffff


	//   ....[8]....
        /*01dc*/ 	.word	0xffffffff


	//   ....[9]....
        /*01e0*/ 	.word	0xffffffff


	//   ....[10]....
        /*01e4*/ 	.word	0xffffffff


	//   ....[11]....
        /*01e8*/ 	.word	0xffffffff


	//   ....[12]....
        /*01ec*/ 	.word	0xffffffff


	//   ....[13]....
        /*01f0*/ 	.word	0xffffffff


	//   ....[14]....
        /*01f4*/ 	.word	0xffffffff


	//   ....[15]....
        /*01f8*/ 	.word	0xffffffff


	//   ....[16]....
        /*01fc*/ 	.word	0xffffffff


	//   ....[17]....
        /*0200*/ 	.word	0xffffffff


	//----- nvinfo : EIATTR_COOP_GROUP_INSTR_OFFSETS
	.align		4
.L_62:
        /*0204*/ 	.byte	0x04, 0x28
        /*0206*/ 	.short	(.L_64 - .L_63)


	//   ....[0]....
.L_63:
        /*0208*/ 	.word	0x000017f0


	//   ....[1]....
        /*020c*/ 	.word	0x00001800


	//   ....[2]....
        /*0210*/ 	.word	0x00001810


	//   ....[3]....
        /*0214*/ 	.word	0x00001820


	//   ....[4]....
        /*0218*/ 	.word	0x00001860


	//   ....[5]....
        /*021c*/ 	.word	0x00001880


	//   ....[6]....
        /*0220*/ 	.word	0x00001890


	//   ....[7]....
        /*0224*/ 	.word	0x000018a0


	//   ....[8]....
        /*0228*/ 	.word	0x00001a40


	//   ....[9]....
        /*022c*/ 	.word	0x00001cb0


	//   ....[10]....
        /*0230*/ 	.word	0x00001cc0


	//   ....[11]....
        /*0234*/ 	.word	0x00001ce0


	//   ....[12]....
        /*0238*/ 	.word	0x00001cf0


	//   ....[13]....
        /*023c*/ 	.word	0x00001d20


	//   ....[14]....
        /*0240*/ 	.word	0x00001d40


	//   ....[15]....
        /*0244*/ 	.word	0x00001d60


	//   ....[16]....
        /*0248*/ 	.word	0x00001d70


	//   ....[17]....
        /*024c*/ 	.word	0x00001e30


	//----- nvinfo : EIATTR_EXIT_INSTR_OFFSETS
	.align		4
.L_64:
        /*0250*/ 	.byte	0x04, 0x1c
        /*0252*/ 	.short	(.L_66 - .L_65)


	//   ....[0]....
.L_65:
        /*0254*/ 	.word	0x00003820


	//   ....[1]....
        /*0258*/ 	.word	0x00003850


	//----- nvinfo : EIATTR_REQNTID
	.align		4
.L_66:
        /*025c*/ 	.byte	0x04, 0x10
        /*025e*/ 	.short	(.L_68 - .L_67)
.L_67:
        /*0260*/ 	.word	0x00000080
        /*0264*/ 	.word	0x00000001
        /*0268*/ 	.word	0x00000001


	//----- nvinfo : EIATTR_CBANK_PARAM_SIZE
	.align		4
.L_68:
        /*026c*/ 	.byte	0x03, 0x19
        /*026e*/ 	.short	0x0088


	//----- nvinfo : EIATTR_PARAM_CBANK
	.align		4
        /*0270*/ 	.byte	0x04, 0x0a
        /*0272*/ 	.short	(.L_70 - .L_69)
	.align		4
.L_69:
        /*0274*/ 	.word	index@(.nv.constant0.attn_fwd)
        /*0278*/ 	.short	0x0210
        /*027a*/ 	.short	0x0088


	//----- nvinfo : EIATTR_SW_WAR
	.align		4
.L_70:
        /*027c*/ 	.byte	0x04, 0x36
        /*027e*/ 	.short	(.L_72 - .L_71)
.L_71:
        /*0280*/ 	.word	0x00000008
.L_72:


//--------------------- .nv.callgraph             --------------------------
	.section	.nv.callgraph,"",@"SHT_CUDA_CALLGRAPH"
	.align	4
	.sectionentsize	8
	.align		4
        /*0000*/ 	.word	0x00000000
	.align		4
        /*0004*/ 	.word	0xffffffff
	.align		4
        /*0008*/ 	.word	0x00000000
	.align		4
        /*000c*/ 	.word	0xfffffffe
	.align		4
        /*0010*/ 	.word	0x00000000
	.align		4
        /*0014*/ 	.word	0xfffffffd
	.align		4
        /*0018*/ 	.word	0x00000000
	.align		4
        /*001c*/ 	.word	0xfffffffc


//--------------------- .nv.constant4             --------------------------
	.section	.nv.constant4,"a",@progbits
	.align	8
	.align		8
.nv.constant4:
        /*0000*/ 	.dword	_$_str


//--------------------- .text.attn_fwd            --------------------------
	.section	.text.attn_fwd,"ax",@progbits
	.align	128
        .global         attn_fwd
        .type           attn_fwd,@function
        .size           attn_fwd,(.L_x_3 - attn_fwd)
        .other          attn_fwd,@"STO_CUDA_ENTRY STV_DEFAULT"
attn_fwd:
.text.attn_fwd:
[----:B------:R-:W-:Y:S01]  /*0000*/  LDC R1, c[0x0][0x28] ;  /* 0x00000a00ff017b82 */ /* 0x000fe20000000800 */
[----:B------:R-:W0:Y:S07]  /*0010*/  S2R R5, SR_CTAID.X ;  /* 0x0000000000057919 */ /* 0x000e2e0000002500 */
[----:B------:R-:W1:Y:S01]  /*0020*/  S2UR UR7, SR_CTAID.Y ;  /* 0x00000000000779c3 */ /* 0x000e620000002600 */
[----:B------:R-:W-:Y:S01]  /*0030*/  ULDC.64 UR4, c[0x0][0x240] ;  /* 0x0000900000047ab9 */ /* 0x000fe20000000a00 */
[----:B------:R-:W-:Y:S01]  /*0040*/  ULDC.64 UR10, c[0x0][0x208] ;  /* 0x00008200000a7ab9 */ /* 0x000fe20000000a00 */
[----:B------:R-:W2:Y:S05]  /*0050*/  S2R R0, SR_TID.X ;  /* 0x0000000000007919 */ /* 0x000eaa0000002100 */
[----:B------:R-:W3:Y:S08]  /*0060*/  LDC R17, c[0x0][0x248] ;  /* 0x00009200ff117b82 */ /* 0x000ef00000000800 */
[----:B------:R-:W4:Y:S01]  /*0070*/  LDC.64 R34, c[0x0][0x210] ;  /* 0x00008400ff227b82 */ /* 0x000f220000000a00 */
[----:B-1----:R-:W-:-:S04]  /*0080*/  UIMAD UR4, UR7, UR4, URZ ;  /* 0x00000004070472a4 */ /* 0x002fc8000f8e023f */
[----:B------:R-:W-:Y:S01]  /*0090*/  USHF.L.U32 UR6, UR4, 0x1, URZ ;  /* 0x0000000104067899 */ /* 0x000fe2000800063f */
[----:B0-----:R-:W-:Y:S01]  /*00a0*/  IMAD.SHL.U32 R5, R5, 0x20, RZ ;  /* 0x0000002005057824 */ /* 0x001fe200078e00ff */
[----:B--2---:R-:W-:-:S04]  /*00b0*/  SHF.R.U32.HI R3, RZ, 0x5, R0 ;  /* 0x00000005ff037819 */ /* 0x004fc80000011600 */
[----:B------:R-:W-:Y:S02]  /*00c0*/  LOP3.LUT R77, R5, 0x1f, R0, 0xf8, !PT ;  /* 0x0000001f054d7812 */ /* 0x000fe400078ef800 */
[----:B------:R-:W-:-:S03]  /*00d0*/  SGXT.U32 R3, R3, 0x2 ;  /* 0x000000020303781a */ /* 0x000fc60000000000 */
[----:B------:R-:W-:Y:S01]  /*00e0*/  IMAD R2, R77, UR5, RZ ;  /* 0x000000054d027c24 */ /* 0x000fe2000f8e02ff */
[----:B------:R-:W-:Y:S01]  /*00f0*/  UIMAD.WIDE UR4, UR4, 0x2, URZ ;  /* 0x00000002040478a5 */ /* 0x000fe2000f8e023f */
[----:B---3--:R-:W-:Y:S02]  /*0100*/  IMAD R4, R3, R17, RZ ;  /* 0x0000001103047224 */ /* 0x008fe400078e02ff */
[C---:B------:R-:W-:Y:S02]  /*0110*/  IMAD.SHL.U32 R3, R2.reuse, 0x2, RZ ;  /* 0x0000000202037824 */ /* 0x040fe400078e00ff */
[----:B------:R-:W-:-:S03]  /*0120*/  IMAD.HI R2, R2, 0x2, RZ ;  /* 0x0000000202027827 */ /* 0x000fc600078e02ff */
[----:B----4-:R-:W-:Y:S01]  /*0130*/  IADD3 R33, P0, P1, R3, UR6, R34 ;  /* 0x0000000603217c10 */ /* 0x010fe2000f91e022 */
[----:B------:R-:W-:-:S03]  /*0140*/  IMAD R7, R17, 0x4, R4 ;  /* 0x0000000411077824 */ /* 0x000fc600078e0204 */
[----:B------:R-:W-:Y:S01]  /*0150*/  IADD3.X R35, R2, UR5, R35, P0, P1 ;  /* 0x0000000502237c10 */ /* 0x000fe200087e2423 */
[----:B------:R-:W-:Y:S01]  /*0160*/  IMAD R9, R17, 0x4, R7 ;  /* 0x0000000411097824 */ /* 0x000fe200078e0207 */
[----:B------:R-:W-:-:S04]  /*0170*/  LEA R2, P0, R4, R33, 0x1 ;  /* 0x0000002104027211 */ /* 0x000fc800078008ff */
[----:B------:R-:W-:Y:S01]  /*0180*/  LEA.HI.X.SX32 R3, R4, R35, 0x1, P0 ;  /* 0x0000002304037211 */ /* 0x000fe200000f0eff */
[----:B------:R-:W-:Y:S01]  /*0190*/  IMAD R4, R17, 0x4, R9 ;  /* 0x0000000411047824 */ /* 0x000fe200078e0209 */
[-C--:B------:R-:W-:Y:S02]  /*01a0*/  LEA R6, P0, R7, R33.reuse, 0x1 ;  /* 0x0000002107067211 */ /* 0x080fe400078008ff */
[----:B------:R-:W-:Y:S01]  /*01b0*/  LEA R8, P1, R9, R33, 0x1 ;  /* 0x0000002109087211 */ /* 0x000fe200078208ff */
[----:B------:R-:W-:Y:S01]  /*01c0*/  IMAD R13, R17, 0x4, R4 ;  /* 0x00000004110d7824 */ /* 0x000fe200078e0204 */
[----:B------:R-:W-:Y:S01]  /*01d0*/  LEA.HI.X.SX32 R7, R7, R35, 0x1, P0 ;  /* 0x0000002307077211 */ /* 0x000fe200000f0eff */
[----:B------:R0:W2:Y:S01]  /*01e0*/  LDG.E.U16 R21, desc[UR10][R2.64] ;  /* 0x0000000a02157981 */ /* 0x0000a2000c1e1500 */
[C---:B------:R-:W-:Y:S02]  /*01f0*/  LEA R10, P0, R4.reuse, R33, 0x1 ;  /* 0x00000021040a7211 */ /* 0x040fe400078008ff */
[----:B------:R-:W-:Y:S01]  /*0200*/  LEA R14, R17, R13, 0x2 ;  /* 0x0000000d110e7211 */ /* 0x000fe200078e10ff */
[----:B------:R-:W3:Y:S01]  /*0210*/  LDG.E.U16 R22, desc[UR10][R6.64] ;  /* 0x0000000a06167981 */ /* 0x000ee2000c1e1500 */
[----:B------:R-:W-:-:S02]  /*0220*/  LEA.HI.X.SX32 R11, R4, R35, 0x1, P0 ;  /* 0x00000023040b7211 */ /* 0x000fc400000f0eff */
[----:B------:R-:W-:Y:S01]  /*0230*/  LEA.HI.X.SX32 R9, R9, R35, 0x1, P1 ;  /* 0x0000002309097211 */ /* 0x000fe200008f0eff */
[C---:B------:R-:W-:Y:S01]  /*0240*/  IMAD R4, R17.reuse, 0x4, R14 ;  /* 0x0000000411047824 */ /* 0x040fe200078e020e */
[C---:B0-----:R-:W-:Y:S01]  /*0250*/  LEA R2, P0, R14.reuse, R33, 0x1 ;  /* 0x000000210e027211 */ /* 0x041fe200078008ff */
[----:B------:R-:W4:Y:S02]  /*0260*/  LDG.E.U16 R24, desc[UR10][R10.64] ;  /* 0x0000000a0a187981 */ /* 0x000f24000c1e1500 */
[C---:B------:R-:W-:Y:S01]  /*0270*/  IMAD R15, R17.reuse, 0x4, R4 ;  /* 0x00000004110f7824 */ /* 0x040fe200078e0204 */
[----:B------:R-:W-:Y:S01]  /*0280*/  LEA.HI.X.SX32 R3, R14, R35, 0x1, P0 ;  /* 0x000000230e037211 */ /* 0x000fe200000f0eff */
[----:B------:R0:W5:Y:S02]  /*0290*/  LDG.E.U16 R23, desc[UR10][R8.64] ;  /* 0x0000000a08177981 */ /* 0x000164000c1e1500 */
[----:B------:R-:W-:Y:S01]  /*02a0*/  IMAD R16, R17, 0x4, R15 ;  /* 0x0000000411107824 */ /* 0x000fe200078e020f */
[-C--:B------:R-:W-:Y:S01]  /*02b0*/  LEA R12, P1, R13, R33.reuse, 0x1 ;  /* 0x000000210d0c7211 */ /* 0x080fe200078208ff */
[----:B------:R-:W4:Y:S02]  /*02c0*/  LDG.E.U16 R26, desc[UR10][R2.64] ;  /* 0x0000000a021a7981 */ /* 0x000f24000c1e1500 */
[----:B------:R-:W-:Y:S01]  /*02d0*/  IMAD R18, R17, 0x4, R16 ;  /* 0x0000000411127824 */ /* 0x000fe200078e0210 */
[----:B0-----:R-:W-:-:S04]  /*02e0*/  LEA R8, P0, R4, R33, 0x1 ;  /* 0x0000002104087211 */ /* 0x001fc800078008ff */
[-C--:B------:R-:W-:Y:S01]  /*02f0*/  LEA.HI.X.SX32 R9, R4, R35.reuse, 0x1, P0 ;  /* 0x0000002304097211 */ /* 0x080fe200000f0eff */
[----:B------:R-:W-:Y:S01]  /*0300*/  IMAD R4, R17, 0x4, R18 ;  /* 0x0000000411047824 */ /* 0x000fe200078e0212 */
[----:B------:R-:W-:-:S03]  /*0310*/  LEA.HI.X.SX32 R13, R13, R35, 0x1, P1 ;  /* 0x000000230d0d7211 */ /* 0x000fc600008f0eff */
[----:B------:R-:W-:Y:S01]  /*0320*/  IMAD R19, R17, 0x4, R4 ;  /* 0x0000000411137824 */ /* 0x000fe200078e0204 */
[C---:B------:R-:W-:Y:S01]  /*0330*/  LEA R6, P0, R15.reuse, R33, 0x1 ;  /* 0x000000210f067211 */ /* 0x040fe200078008ff */
[----:B------:R0:W3:Y:S03]  /*0340*/  LDG.E.U16 R25, desc[UR10][R12.64] ;  /* 0x0000000a0c197981 */ /* 0x0000e6000c1e1500 */
[----:B------:R-:W-:Y:S01]  /*0350*/  LEA.HI.X.SX32 R7, R15, R35, 0x1, P0 ;  /* 0x000000230f077211 */ /* 0x000fe200000f0eff */
[----:B------:R-:W4:Y:S01]  /*0360*/  LDG.E.U16 R27, desc[UR10][R8.64] ;  /* 0x0000000a081b7981 */ /* 0x000f22000c1e1500 */
[-C--:B------:R-:W-:Y:S02]  /*0370*/  LEA R10, P0, R4, R33.reuse, 0x1 ;  /* 0x00000021040a7211 */ /* 0x080fe400078008ff */
[----:B------:R-:W-:Y:S01]  /*0380*/  LEA R14, P1, R16, R33, 0x1 ;  /* 0x00000021100e7211 */ /* 0x000fe200078208ff */
[----:B------:R1:W4:Y:S01]  /*0390*/  LDG.E.U16 R28, desc[UR10][R6.64] ;  /* 0x0000000a061c7981 */ /* 0x000322000c1e1500 */
[----:B0-----:R-:W-:-:S05]  /*03a0*/  LEA R13, R17, R19, 0x2 ;  /* 0x00000013110d7211 */ /* 0x001fca00078e10ff */
[----:B------:R-:W-:Y:S01]  /*03b0*/  IMAD R20, R17, 0x4, R13 ;  /* 0x0000000411147824 */ /* 0x000fe200078e020d */
[----:B------:R-:W-:Y:S02]  /*03c0*/  LEA.HI.X.SX32 R11, R4, R35, 0x1, P0 ;  /* 0x00000023040b7211 */ /* 0x000fe400000f0eff */
[----:B------:R-:W-:Y:S01]  /*03d0*/  LEA R12, P0, R13, R33, 0x1 ;  /* 0x000000210d0c7211 */ /* 0x000fe200078008ff */
[----:B------:R-:W-:Y:S01]  /*03e0*/  IMAD R3, R17, 0x4, R20 ;  /* 0x0000000411037824 */ /* 0x000fe200078e0214 */
[-C--:B------:R-:W-:Y:S02]  /*03f0*/  LEA.HI.X.SX32 R15, R16, R35.reuse, 0x1, P1 ;  /* 0x00000023100f7211 */ /* 0x080fe400008f0eff */
[----:B------:R-:W-:Y:S01]  /*0400*/  LEA.HI.X.SX32 R13, R13, R35, 0x1, P0 ;  /* 0x000000230d0d7211 */ /* 0x000fe200000f0eff */
[----:B------:R-:W4:Y:S01]  /*0410*/  LDG.E.U16 R11, desc[UR10][R10.64] ;  /* 0x0000000a0a0b7981 */ /* 0x000f22000c1e1500 */
[-C--:B------:R-:W-:Y:S02]  /*0420*/  LEA R16, P1, R3, R33.reuse, 0x1 ;  /* 0x0000002103107211 */ /* 0x080fe400078208ff */
[C---:B------:R-:W-:Y:S01]  /*0430*/  LEA R2, P0, R18.reuse, R33, 0x1 ;  /* 0x0000002112027211 */ /* 0x040fe200078008ff */
[----:B------:R-:W-:Y:S01]  /*0440*/  IMAD R4, R17, 0x4, R3 ;  /* 0x0000000411047824 */ /* 0x000fe200078e0203 */
[-C--:B------:R-:W-:Y:S01]  /*0450*/  LEA.HI.X.SX32 R17, R3, R35.reuse, 0x1, P1 ;  /* 0x0000002303117211 */ /* 0x080fe200008f0eff */
[----:B------:R0:W4:Y:S01]  /*0460*/  LDG.E.U16 R29, desc[UR10][R14.64] ;  /* 0x0000000a0e1d7981 */ /* 0x000122000c1e1500 */
[----:B------:R-:W-:-:S02]  /*0470*/  LEA.HI.X.SX32 R3, R18, R35, 0x1, P0 ;  /* 0x0000002312037211 */ /* 0x000fc400000f0eff */
[CC--:B-1----:R-:W-:Y:S01]  /*0480*/  LEA R6, P0, R19.reuse, R33.reuse, 0x1 ;  /* 0x0000002113067211 */ /* 0x0c2fe200078008ff */
[----:B------:R-:W4:Y:S01]  /*0490*/  LDG.E.U16 R31, desc[UR10][R12.64] ;  /* 0x0000000a0c1f7981 */ /* 0x000f22000c1e1500 */
[----:B------:R-:W-:Y:S02]  /*04a0*/  LEA R8, P1, R20, R33, 0x1 ;  /* 0x0000002114087211 */ /* 0x000fe400078208ff */
[----:B------:R-:W-:Y:S01]  /*04b0*/  LEA.HI.X.SX32 R7, R19, R35, 0x1, P0 ;  /* 0x0000002313077211 */ /* 0x000fe200000f0eff */
[----:B------:R-:W4:Y:S01]  /*04c0*/  LDG.E.U16 R17, desc[UR10][R16.64] ;  /* 0x0000000a10117981 */ /* 0x000f22000c1e1500 */
[----:B0-----:R-:W-:Y:S02]  /*04d0*/  LEA R14, P0, R4, R33, 0x1 ;  /* 0x00000021040e7211 */ /* 0x001fe400078008ff */
[-C--:B------:R-:W-:Y:S01]  /*04e0*/  LEA.HI.X.SX32 R9, R20, R35.reuse, 0x1, P1 ;  /* 0x0000002314097211 */ /* 0x080fe200008f0eff */
[----:B------:R-:W4:Y:S01]  /*04f0*/  LDG.E.U16 R10, desc[UR10][R2.64] ;  /* 0x0000000a020a7981 */ /* 0x000f22000c1e1500 */
[----:B------:R-:W-:-:S03]  /*0500*/  LEA.HI.X.SX32 R15, R4, R35, 0x1, P0 ;  /* 0x00000023040f7211 */ /* 0x000fc600000f0eff */
[----:B------:R0:W4:Y:S04]  /*0510*/  LDG.E.U16 R18, desc[UR10][R6.64] ;  /* 0x0000000a06127981 */ /* 0x000128000c1e1500 */
[----:B------:R1:W4:Y:S04]  /*0520*/  LDG.E.U16 R8, desc[UR10][R8.64] ;  /* 0x0000000a08087981 */ /* 0x000328000c1e1500 */
[----:B------:R-:W4:Y:S01]  /*0530*/  LDG.E.U16 R14, desc[UR10][R14.64] ;  /* 0x0000000a0e0e7981 */ /* 0x000f22000c1e1500 */
[----:B------:R-:W1:Y:S01]  /*0540*/  S2R R4, SR_TID.X ;  /* 0x0000000000047919 */ /* 0x000e620000002100 */
[----:B------:R-:W1:Y:S01]  /*0550*/  S2UR UR6, SR_CgaCtaId ;  /* 0x00000000000679c3 */ /* 0x000e620000008800 */
[----:B0-----:R-:W-:-:S02]  /*0560*/  SHF.R.S32.HI R7, RZ, 0x3, R0 ;  /* 0x00000003ff077819 */ /* 0x001fc40000011400 */
[--C-:B------:R-:W-:Y:S02]  /*0570*/  SHF.R.S32.HI R3, RZ, 0x4, R0.reuse ;  /* 0x00000004ff037819 */ /* 0x100fe40000011400 */
[C---:B------:R-:W-:Y:S01]  /*0580*/  LOP3.LUT R13, R0.reuse, 0x3f, RZ, 0xc0, !PT ;  /* 0x0000003f000d7812 */ /* 0x040fe200078ec0ff */
[----:B------:R-:W-:Y:S01]  /*0590*/  VIADD R74, R5, 0x20 ;  /* 0x00000020054a7836 */ /* 0x000fe20000000000 */
[----:B------:R-:W-:Y:S02]  /*05a0*/  SGXT R3, R3, 0x1 ;  /* 0x000000010303781a */ /* 0x000fe40000000200 */
[----:B------:R-:W-:Y:S02]  /*05b0*/  SHF.R.S32.HI R76, RZ, 0x6, R0 ;  /* 0x00000006ff4c7819 */ /* 0x000fe40000011400 */
[C---:B------:R-:W-:Y:S01]  /*05c0*/  LOP3.LUT R6, R0.reuse, 0x60, RZ, 0xc0, !PT ;  /* 0x0000006000067812 */ /* 0x040fe200078ec0ff */
[----:B------:R-:W-:Y:S01]  /*05d0*/  IMAD.SHL.U32 R19, R13, 0x2, RZ ;  /* 0x000000020d137824 */ /* 0x000fe200078e00ff */
[----:B------:R-:W-:-:S02]  /*05e0*/  LOP3.LUT R12, R0, 0x20, RZ, 0xc0, !PT ;  /* 0x00000020000c7812 */ /* 0x000fc400078ec0ff */
[----:B------:R-:W-:Y:S01]  /*05f0*/  LOP3.LUT R3, R3, 0x804, RZ, 0xc0, !PT ;  /* 0x0000080403037812 */ /* 0x000fe200078ec0ff */
[----:B------:R-:W-:Y:S01]  /*0600*/  UMOV UR4, 0x400 ;  /* 0x0000040000047882 */ /* 0x000fe20000000000 */
[----:B------:R-:W-:Y:S01]  /*0610*/  SGXT R76, R76, 0x1 ;  /* 0x000000014c4c781a */ /* 0x000fe20000000200 */
[----:B-1----:R-:W-:Y:S01]  /*0620*/  IMAD.SHL.U32 R9, R0, 0x2, RZ ;  /* 0x0000000200097824 */ /* 0x002fe200078e00ff */
[----:B------:R-:W-:Y:S02]  /*0630*/  ISETP.GE.AND P0, PT, R74, 0x1, PT ;  /* 0x000000014a00780c */ /* 0x000fe40003f06270 */
[----:B------:R-:W-:Y:S02]  /*0640*/  LOP3.LUT R2, R4, 0x7, RZ, 0xc0, !PT ;  /* 0x0000000704027812 */ /* 0x000fe400078ec0ff */
[----:B------:R-:W-:-:S04]  /*0650*/  SGXT R4, R7, 0x1 ;  /* 0x000000010704781a */ /* 0x000fc80000000200 */
[----:B------:R-:W-:Y:S01]  /*0660*/  LOP3.LUT R7, R4, 0x440, RZ, 0xc0, !PT ;  /* 0x0000044004077812 */ /* 0x000fe200078ec0ff */
[----:B------:R-:W-:Y:S01]  /*0670*/  IMAD.SHL.U32 R4, R6, 0x8, RZ ;  /* 0x0000000806047824 */ /* 0x000fe200078e00ff */
[----:B------:R-:W-:Y:S02]  /*0680*/  ULEA UR6, UR6, UR4, 0x18 ;  /* 0x0000000406067291 */ /* 0x000fe4000f8ec03f */
[----:B------:R-:W-:Y:S01]  /*0690*/  LEA R7, R2, R7, 0x3 ;  /* 0x0000000702077211 */ /* 0x000fe200078e18ff */
[----:B------:R-:W-:Y:S01]  /*06a0*/  IMAD R6, R12, 0x4, R3 ;  /* 0x000000040c067824 */ /* 0x000fe200078e0203 */
[----:B------:R-:W-:Y:S01]  /*06b0*/  LOP3.LUT R76, R19, 0x90, R76, 0x78, !PT ;  /* 0x00000090134c7812 */ /* 0x000fe200078e784c */
[----:B------:R-:W-:Y:S01]  /*06c0*/  IMAD.SHL.U32 R3, R0, 0x40, RZ ;  /* 0x0000004000037824 */ /* 0x000fe200078e00ff */
[----:B------:R-:W-:Y:S02]  /*06d0*/  LOP3.LUT R4, R4, 0x3c, R9, 0xf8, !PT ;  /* 0x0000003c04047812 */ /* 0x000fe400078ef809 */
[----:B------:R-:W-:-:S02]  /*06e0*/  LOP3.LUT R7, R7, 0x40, R0, 0x78, !PT ;  /* 0x0000004007077812 */ /* 0x000fc400078e7800 */
[----:B------:R-:W-:Y:S02]  /*06f0*/  LOP3.LUT R75, R76, 0x20, RZ, 0x3c, !PT ;  /* 0x000000204c4b7812 */ /* 0x000fe400078e3cff */
[----:B------:R-:W-:Y:S01]  /*0700*/  LOP3.LUT R3, R4, 0x40, R3, 0xf8, !PT ;  /* 0x0000004004037812 */ /* 0x000fe200078ef803 */
[----:B------:R-:W-:Y:S01]  /*0710*/  IMAD.IADD R4, R6, 0x1, R7 ;  /* 0x0000000106047824 */ /* 0x000fe200078e0207 */
[C---:B------:R-:W-:Y:S02]  /*0720*/  LOP3.LUT R78, R0.reuse, 0x7f, RZ, 0xc0, !PT ;  /* 0x0000007f004e7812 */ /* 0x040fe400078ec0ff */
[----:B------:R-:W-:Y:S01]  /*0730*/  LOP3.LUT R7, R0, 0x60, RZ, 0xc0, !PT ;  /* 0x0000006000077812 */ /* 0x000fe200078ec0ff */
[----:B------:R-:W-:Y:S01]  /*0740*/  IMAD.MOV.U32 R73, RZ, RZ, 0x3f800000 ;  /* 0x3f800000ff497424 */ /* 0x000fe200078e00ff */
[----:B------:R-:W-:Y:S01]  /*0750*/  MOV R51, 0xff800000 ;  /* 0xff80000000337802 */ /* 0x000fe20000000f00 */
[----:B------:R-:W-:Y:S01]  /*0760*/  IMAD.MOV.U32 R49, RZ, RZ, -0x800000 ;  /* 0xff800000ff317424 */ /* 0x000fe200078e00ff */
[----:B------:R-:W-:Y:S01]  /*0770*/  CS2R R32, SRZ ;  /* 0x0000000000207805 */ /* 0x000fe2000001ff00 */
[----:B------:R-:W-:Y:S01]  /*0780*/  IMAD.MOV.U32 R48, RZ, RZ, -0x800000 ;  /* 0xff800000ff307424 */ /* 0x000fe200078e00ff */
[----:B------:R-:W-:Y:S01]  /*0790*/  CS2R R34, SRZ ;  /* 0x0000000000227805 */ /* 0x000fe2000001ff00 */
[----:B------:R-:W-:Y:S01]  /*07a0*/  IMAD.MOV.U32 R50, RZ, RZ, -0x800000 ;  /* 0xff800000ff327424 */ /* 0x000fe200078e00ff */
[----:B------:R-:W-:Y:S01]  /*07b0*/  CS2R R40, SRZ ;  /* 0x0000000000287805 */ /* 0x000fe2000001ff00 */
[----:B------:R-:W-:Y:S01]  /*07c0*/  IMAD.MOV.U32 R72, RZ, RZ, 0x3f800000 ;  /* 0x3f800000ff487424 */ /* 0x000fe200078e00ff */
[----:B------:R-:W-:Y:S01]  /*07d0*/  CS2R R42, SRZ ;  /* 0x00000000002a7805 */ /* 0x000fe2000001ff00 */
[----:B------:R-:W-:Y:S01]  /*07e0*/  IMAD.MOV.U32 R71, RZ, RZ, 0x3f800000 ;  /* 0x3f800000ff477424 */ /* 0x000fe200078e00ff */
[----:B------:R-:W-:Y:S01]  /*07f0*/  CS2R R36, SRZ ;  /* 0x0000000000247805 */ /* 0x000fe2000001ff00 */
[----:B------:R-:W-:Y:S01]  /*0800*/  IMAD.MOV.U32 R6, RZ, RZ, 0x3f800000 ;  /* 0x3f800000ff067424 */ /* 0x000fe200078e00ff */
[----:B------:R-:W-:-:S02]  /*0810*/  CS2R R38, SRZ ;  /* 0x0000000000267805 */ /* 0x000fc4000001ff00 */
[----:B------:R-:W-:Y:S01]  /*0820*/  ISETP.GE.U32.AND P5, PT, R78, 0x20, PT ;  /* 0x000000204e00780c */ /* 0x000fe20003fa6070 */
[C---:B------:R-:W-:Y:S01]  /*0830*/  IMAD.SHL.U32 R16, R0.reuse, 0x2, RZ ;  /* 0x0000000200107824 */ /* 0x040fe200078e00ff */
[C---:B------:R-:W-:Y:S01]  /*0840*/  LOP3.LUT R12, R0.reuse, 0x7, RZ, 0xc0, !PT ;  /* 0x00000007000c7812 */ /* 0x040fe200078ec0ff */
[----:B--2---:R-:W-:Y:S04]  /*0850*/  STS.U16 [R76+UR6], R21 ;  /* 0x000000154c007988 */ /* 0x004fe80008000406 */
[----:B-----5:R-:W-:Y:S04]  /*0860*/  STS.U16 [R76+UR6+0x200], R23 ;  /* 0x000200174c007988 */ /* 0x020fe80008000406 */
[----:B---3--:R-:W-:Y:S04]  /*0870*/  STS.U16 [R76+UR6+0x400], R25 ;  /* 0x000400194c007988 */ /* 0x008fe80008000406 */
[----:B----4-:R-:W-:Y:S04]  /*0880*/  STS.U16 [R76+UR6+0x600], R27 ;  /* 0x0006001b4c007988 */ /* 0x010fe80008000406 */
[----:B------:R0:W-:Y:S04]  /*0890*/  STS.U16 [R76+UR6+0xa00], R11 ;  /* 0x000a000b4c007988 */ /* 0x0001e80008000406 */
[----:B------:R-:W-:Y:S04]  /*08a0*/  STS.U16 [R76+UR6+0x800], R29 ;  /* 0x0008001d4c007988 */ /* 0x000fe80008000406 */
[----:B------:R1:W-:Y:S04]  /*08b0*/  STS.U16 [R76+UR6+0xc00], R31 ;  /* 0x000c001f4c007988 */ /* 0x0003e80008000406 */
[----:B------:R-:W-:Y:S01]  /*08c0*/  STS.U16 [R76+UR6+0xe00], R17 ;  /* 0x000e00114c007988 */ /* 0x000fe20008000406 */
[----:B0-----:R-:W-:-:S03]  /*08d0*/  LOP3.LUT R11, R0, 0x20, RZ, 0xc0, !PT ;  /* 0x00000020000b7812 */ /* 0x001fc600078ec0ff */
[----:B------:R-:W-:Y:S04]  /*08e0*/  STS.U16 [R75+UR6+0x100], R22 ;  /* 0x000100164b007988 */ /* 0x000fe80008000406 */
[----:B------:R-:W-:Y:S01]  /*08f0*/  STS.U16 [R75+UR6+0x300], R24 ;  /* 0x000300184b007988 */ /* 0x000fe20008000406 */
[----:B-1----:R-:W-:-:S03]  /*0900*/  CS2R R30, SRZ ;  /* 0x00000000001e7805 */ /* 0x002fc6000001ff00 */
[----:B------:R-:W-:Y:S04]  /*0910*/  STS.U16 [R75+UR6+0x500], R26 ;  /* 0x0005001a4b007988 */ /* 0x000fe80008000406 */
[----:B------:R0:W-:Y:S04]  /*0920*/  STS.U16 [R75+UR6+0x700], R28 ;  /* 0x0007001c4b007988 */ /* 0x0001e80008000406 */
[----:B------:R-:W-:Y:S04]  /*0930*/  STS.U16 [R75+UR6+0x900], R10 ;  /* 0x0009000a4b007988 */ /* 0x000fe80008000406 */
[----:B------:R1:W-:Y:S04]  /*0940*/  STS.U16 [R75+UR6+0xb00], R18 ;  /* 0x000b00124b007988 */ /* 0x0003e80008000406 */
[----:B------:R2:W-:Y:S01]  /*0950*/  STS.U16 [R75+UR6+0xd00], R8 ;  /* 0x000d00084b007988 */ /* 0x0005e20008000406 */
[----:B0-----:R-:W-:-:S03]  /*0960*/  CS2R R28, SRZ ;  /* 0x00000000001c7805 */ /* 0x001fc6000001ff00 */
[----:B------:R0:W-:Y:S01]  /*0970*/  STS.U16 [R75+UR6+0xf00], R14 ;  /* 0x000f000e4b007988 */ /* 0x0001e20008000406 */
[----:B-1----:R-:W-:Y:S02]  /*0980*/  SHF.L.U32 R18, R7, 0x3, RZ ;  /* 0x0000000307127819 */ /* 0x002fe400000006ff */
[----:B--2---:R-:W-:Y:S01]  /*0990*/  LOP3.LUT R8, R0, 0x1c, RZ, 0xc0, !PT ;  /* 0x0000001c00087812 */ /* 0x004fe200078ec0ff */
[----:B------:R-:W-:Y:S06]  /*09a0*/  @!P0 BRA `(.L_x_0) ;  /* 0x0000001800908947 */ /* 0x000fec0003800000 */
[----:B------:R-:W-:Y:S01]  /*09b0*/  IMAD.SHL.U32 R9, R0, 0x8, RZ ;  /* 0x0000000800097824 */ /* 0x000fe200078e00ff */
[C---:B------:R-:W-:Y:S01]  /*09c0*/  LEA.HI R6, R8.reuse, 0x18, RZ, 0x1e ;  /* 0x0000001808067811 */ /* 0x040fe200078ff0ff */
[----:B0-----:R-:W0:Y:S01]  /*09d0*/  LDC.64 R14, c[0x0][0x250] ;  /* 0x00009400ff0e7b82 */ /* 0x001e220000000a00 */
[----:B------:R-:W-:Y:S01]  /*09e0*/  LEA.HI R10, R8, 0x10, RZ, 0x1e ;  /* 0x00000010080a7811 */ /* 0x000fe200078ff0ff */
[----:B------:R-:W-:Y:S01]  /*09f0*/  IMAD.SHL.U32 R19, R12, 0x10, RZ ;  /* 0x000000100c137824 */ /* 0x000fe200078e00ff */
[C---:B------:R-:W-:Y:S01]  /*0a00*/  LEA.HI R20, R8.reuse, 0x8, RZ, 0x1e ;  /* 0x0000000808147811 */ /* 0x040fe200078ff0ff */
[----:B------:R-:W-:Y:S01]  /*0a10*/  ULDC UR4, c[0x0][0x258] ;  /* 0x0000960000047ab9 */ /* 0x000fe20000000800 */
[----:B------:R-:W-:Y:S01]  /*0a20*/  LEA.HI R7, R8, R5, RZ, 0x1e ;  /* 0x0000000508077211 */ /* 0x000fe200078ff0ff */
[----:B------:R-:W-:Y:S01]  /*0a30*/  IMAD.IADD R8, R5, 0x1, R6 ;  /* 0x0000000105087824 */ /* 0x000fe200078e0206 */
[----:B------:R-:W-:Y:S01]  /*0a40*/  LOP3.LUT R17, R9, 0x30, RZ, 0xc0, !PT ;  /* 0x0000003009117812 */ /* 0x000fe200078ec0ff */
[C---:B------:R-:W-:Y:S01]  /*0a50*/  IMAD.IADD R9, R5.reuse, 0x1, R10 ;  /* 0x0000000105097824 */ /* 0x040fe200078e020a */
[----:B------:R-:W-:Y:S01]  /*0a60*/  SHF.R.S32.HI R6, RZ, 0x2, R0 ;  /* 0x00000002ff067819 */ /* 0x000fe20000011400 */
[----:B------:R-:W-:Y:S01]  /*0a70*/  IMAD.IADD R10, R5, 0x1, R20 ;  /* 0x00000001050a7824 */ /* 0x000fe200078e0214 */
[----:B------:R-:W-:Y:S01]  /*0a80*/  LOP3.LUT R19, R19, 0x30, R16, 0x78, !PT ;  /* 0x0000003013137812 */ /* 0x000fe200078e7810 */
[----:B------:R-:W-:Y:S01]  /*0a90*/  IMAD R5, R12, 0x40, R17 ;  /* 0x000000400c057824 */ /* 0x000fe200078e0211 */
[----:B------:R-:W-:Y:S01]  /*0aa0*/  SGXT R6, R6, 0x1 ;  /* 0x000000010606781a */ /* 0x000fe20000000200 */
[----:B------:R-:W-:Y:S01]  /*0ab0*/  IMAD.SHL.U32 R17, R0, 0x20, RZ ;  /* 0x0000002000117824 */ /* 0x000fe200078e00ff */
[----:B------:R-:W-:Y:S01]  /*0ac0*/  LEA R12, R12, R11, 0x2 ;  /* 0x0000000b0c0c7211 */ /* 0x000fe200078e10ff */
[----:B------:R-:W1:Y:S01]  /*0ad0*/  LDC R30, c[0x0][0x268] ;  /* 0x00009a00ff1e7b82 */ /* 0x000e620000000800 */
[----:B------:R-:W-:Y:S01]  /*0ae0*/  SHF.R.U32.HI R21, RZ, 0x1, R11 ;  /* 0x00000001ff157819 */ /* 0x000fe2000001160b */
[----:B------:R-:W-:Y:S01]  /*0af0*/  IMAD R13, R13, UR4, RZ ;  /* 0x000000040d0d7c24 */ /* 0x000fe2000f8e02ff */
[----:B------:R-:W-:Y:S01]  /*0b00*/  LOP3.LUT R6, R6, 0x90, RZ, 0xc0, !PT ;  /* 0x0000009006067812 */ /* 0x000fe200078ec0ff */
[----:B------:R-:W-:Y:S01]  /*0b10*/  IMAD.U32 R11, R12, 0x20, R19 ;  /* 0x000000200c0b7824 */ /* 0x000fe200078e0013 */
[----:B------:R-:W-:Y:S01]  /*0b20*/  SHF.R.U32.HI R20, RZ, 0x6, R0 ;  /* 0x00000006ff147819 */ /* 0x000fe20000011600 */
[----:B------:R-:W-:Y:S01]  /*0b30*/  ULDC.64 UR4, c[0x0][0x218] ;  /* 0x0000860000047ab9 */ /* 0x000fe20000000a00 */
[----:B------:R-:W-:Y:S01]  /*0b40*/  LOP3.LUT R12, R17, 0x360, RZ, 0xc0, !PT ;  /* 0x00000360110c7812 */ /* 0x000fe200078ec0ff */
[----:B0-----:R-:W-:Y:S01]  /*0b50*/  IMAD R14, R14, UR7, RZ ;  /* 0x000000070e0e7c24 */ /* 0x001fe2000f8e02ff */
[C---:B------:R-:W-:Y:S01]  /*0b60*/  LOP3.LUT R21, R6.reuse, R21, RZ, 0x3c, !PT ;  /* 0x0000001506157212 */ /* 0x040fe200078e3cff */
[----:B------:R-:W0:Y:S01]  /*0b70*/  LDC.64 R86, c[0x0][0x220] ;  /* 0x00008800ff567b82 */ /* 0x000e220000000a00 */
[C---:B------:R-:W-:Y:S01]  /*0b80*/  LOP3.LUT R17, R6.reuse, 0x160, R17, 0xf8, !PT ;  /* 0x0000016006117812 */ /* 0x040fe200078ef811 */
[----:B------:R-:W-:Y:S01]  /*0b90*/  IMAD.MOV.U32 R73, RZ, RZ, 0x3f800000 ;  /* 0x3f800000ff497424 */ /* 0x000fe200078e00ff */
[----:B------:R-:W-:Y:S01]  /*0ba0*/  LOP3.LUT R19, R6, R18, RZ, 0xfc, !PT ;  /* 0x0000001206137212 */ /* 0x000fe200078efcff */
[----:B------:R-:W-:Y:S01]  /*0bb0*/  IMAD.MOV.U32 R82, RZ, RZ, -0x800000 ;  /* 0xff800000ff527424 */ /* 0x000fe200078e00ff */
[----:B------:R-:W-:Y:S01]  /*0bc0*/  SGXT.U32 R6, R20, 0x1 ;  /* 0x000000011406781a */ /* 0x000fe20000000000 */
[----:B------:R-:W-:Y:S01]  /*0bd0*/  IMAD.MOV.U32 R81, RZ, RZ, -0x800000 ;  /* 0xff800000ff517424 */ /* 0x000fe200078e00ff */
[----:B------:R-:W-:Y:S01]  /*0be0*/  LOP3.LUT R26, R5, 0x10, R16, 0x78, !PT ;  /* 0x00000010051a7812 */ /* 0x000fe200078e7810 */
[----:B------:R-:W-:Y:S01]  /*0bf0*/  IMAD.MOV.U32 R80, RZ, RZ, -0x800000 ;  /* 0xff800000ff507424 */ /* 0x000fe200078e00ff */
[----:B------:R-:W-:Y:S01]  /*0c00*/  LOP3.LUT R5, R0, 0x3, RZ, 0xc0, !PT ;  /* 0x0000000300057812 */ /* 0x000fe200078ec0ff */
[----:B------:R-:W-:Y:S01]  /*0c10*/  IMAD R18, R6, R15, RZ ;  /* 0x0000000f06127224 */ /* 0x000fe200078e02ff */
[----:B------:R-:W-:Y:S01]  /*0c20*/  IADD3 R12, R21, UR6, R12 ;  /* 0x00000006150c7c10 */ /* 0x000fe2000fffe00c */
[----:B------:R-:W-:Y:S01]  /*0c30*/  IMAD.MOV.U32 R72, RZ, RZ, 0x3f800000 ;  /* 0x3f800000ff487424 */ /* 0x000fe200078e00ff */
[----:B------:R-:W-:Y:S01]  /*0c40*/  LOP3.LUT R21, R0, 0x10, RZ, 0xc0, !PT ;  /* 0x0000001000157812 */ /* 0x000fe200078ec0ff */
[----:B------:R-:W-:Y:S01]  /*0c50*/  IMAD R20, R15, 0x2, R18 ;  /* 0x000000020f147824 */ /* 0x000fe200078e0212 */
[----:B------:R-:W-:Y:S01]  /*0c60*/  LEA R6, R5, UR6, 0x5 ;  /* 0x0000000605067c11 */ /* 0x000fe2000f8e28ff */
[----:B------:R-:W-:Y:S01]  /*0c70*/  IMAD.MOV.U32 R71, RZ, RZ, 0x3f800000 ;  /* 0x3f800000ff477424 */ /* 0x000fe200078e00ff */
[----:B------:R-:W-:Y:S01]  /*0c80*/  LOP3.LUT R23, R19, 0x10, R16, 0x78, !PT ;  /* 0x0000001013177812 */ /* 0x000fe200078e7810 */
[----:B------:R-:W-:Y:S01]  /*0c90*/  IMAD R22, R15, 0x2, R20 ;  /* 0x000000020f167824 */ /* 0x000fe200078e0214 */
[----:B------:R-:W-:Y:S01]  /*0ca0*/  SHF.L.U32 R5, R14, 0x1, RZ ;  /* 0x000000010e057819 */ /* 0x000fe200000006ff */
[----:B------:R-:W-:Y:S01]  /*0cb0*/  IMAD.SHL.U32 R16, R13, 0x2, RZ ;  /* 0x000000020d107824 */ /* 0x000fe200078e00ff */
[----:B------:R-:W-:Y:S01]  /*0cc0*/  ISETP.GE.U32.AND P6, PT, R78, 0x40, PT ;  /* 0x000000404e00780c */ /* 0x000fe20003fc6070 */
[----:B------:R-:W-:Y:S01]  /*0cd0*/  IMAD R24, R15, 0x2, R22 ;  /* 0x000000020f187824 */ /* 0x000fe200078e0216 */
[----:B------:R-:W-:Y:S01]  /*0ce0*/  MOV R79, 0xff800000 ;  /* 0xff800000004f7802 */ /* 0x000fe20000000f00 */
[----:B------:R-:W-:Y:S01]  /*0cf0*/  IMAD R28, R21, 0x40, R6 ;  /* 0x00000040151c7824 */ /* 0x000fe200078e0206 */
[----:B------:R-:W-:Y:S01]  /*0d00*/  IADD3 R101, P0, P1, R16, UR4, R5 ;  /* 0x0000000410657c10 */ /* 0x000fe2000f91e005 */
[----:B------:R-:W-:Y:S01]  /*0d10*/  IMAD.HI R19, R13, 0x2, RZ ;  /* 0x000000020d137827 */ /* 0x000fe200078e02ff */
[----:B------:R-:W-:-:S02]  /*0d20*/  SHF.R.U32.HI R5, RZ, 0x4, R0 ;  /* 0x00000004ff057819 */ /* 0x000fc40000011600 */
[----:B------:R-:W-:Y:S02]  /*0d30*/  CS2R R32, SRZ ;  /* 0x0000000000207805 */ /* 0x000fe4000001ff00 */
[-C--:B------:R-:W-:Y:S01]  /*0d40*/  LEA R108, P3, R24, R101.reuse, 0x1 ;  /* 0x00000065186c7211 */ /* 0x080fe200078608ff */
[----:B------:R-:W-:Y:S01]  /*0d50*/  IMAD.HI R6, R14, 0x2, RZ ;  /* 0x000000020e067827 */ /* 0x000fe200078e02ff */
[----:B------:R-:W-:Y:S02]  /*0d60*/  SGXT.U32 R5, R5, 0x3 ;  /* 0x000000030505781a */ /* 0x000fe40000000000 */
[----:B------:R-:W-:Y:S02]  /*0d70*/  CS2R R34, SRZ ;  /* 0x0000000000227805 */ /* 0x000fe4000001ff00 */
[-C--:B------:R-:W-:Y:S01]  /*0d80*/  LEA R110, P2, R22, R101.reuse, 0x1 ;  /* 0x00000065166e7211 */ /* 0x080fe200078408ff */
[----:B------:R-:W-:Y:S01]  /*0d90*/  IMAD R16, R15, 0x2, R24 ;  /* 0x000000020f107824 */ /* 0x000fe200078e0218 */
[----:B------:R-:W-:Y:S01]  /*0da0*/  IADD3.X R27, R19, UR5, R6, P0, P1 ;  /* 0x00000005131b7c10 */ /* 0x000fe200087e2406 */
[----:B------:R-:W-:Y:S01]  /*0db0*/  IMAD R13, R21, 0x20, R26 ;  /* 0x00000020150d7824 */ /* 0x000fe200078e021a */
[----:B------:R-:W-:Y:S01]  /*0dc0*/  LOP3.LUT R19, R0, 0xf, RZ, 0xc0, !PT ;  /* 0x0000000f00137812 */ /* 0x000fe200078ec0ff */
[----:B------:R-:W-:Y:S01]  /*0dd0*/  IMAD R6, R15, 0x2, R16 ;  /* 0x000000020f067824 */ /* 0x000fe200078e0210 */
[----:B------:R-:W-:Y:S01]  /*0de0*/  ULDC.64 UR4, c[0x0][0x260] ;  /* 0x0000980000047ab9 */ /* 0x000fe20000000a00 */
[----:B------:R-:W-:Y:S01]  /*0df0*/  IMAD.IADD R14, R23, 0x1, R28 ;  /* 0x00000001170e7824 */ /* 0x000fe200078e021c */
[-C--:B------:R-:W-:Y:S01]  /*0e00*/  LEA R112, P1, R20, R101.reuse, 0x1 ;  /* 0x0000006514707211 */ /* 0x080fe200078208ff */
[----:B------:R-:W-:Y:S01]  /*0e10*/  IMAD R26, R15, 0x2, R6 ;  /* 0x000000020f1a7824 */ /* 0x000fe200078e0206 */
[----:B------:R-:W-:Y:S01]  /*0e20*/  UIMAD UR4, UR7, UR4, URZ ;  /* 0x00000004070472a4 */ /* 0x000fe2000f8e023f */
[----:B-1----:R-:W-:Y:S01]  /*0e30*/  IMAD R23, R5, R30, RZ ;  /* 0x0000001e05177224 */ /* 0x002fe200078e02ff */
[----:B------:R-:W-:Y:S01]  /*0e40*/  LEA R114, P0, R18, R101, 0x1 ;  /* 0x0000006512727211 */ /* 0x000fe200078008ff */
[----:B------:R-:W-:Y:S01]  /*0e50*/  IMAD R19, R19, UR5, RZ ;  /* 0x0000000513137c24 */ /* 0x000fe2000f8e02ff */
[----:B------:R-:W-:Y:S01]  /*0e60*/  LEA R15, R15, R26, 0x1 ;  /* 0x0000001a0f0f7211 */ /* 0x000fe200078e08ff */
[----:B------:R-:W-:Y:S01]  /*0e70*/  USHF.L.U32 UR8, UR4, 0x1, URZ ;  /* 0x0000000104087899 */ /* 0x000fe2000800063f */
[-C--:B------:R-:W-:Y:S01]  /*0e80*/  LEA.HI.X.SX32 R109, R24, R27.reuse, 0x1, P3 ;  /* 0x0000001b186d7211 */ /* 0x080fe200018f0eff */
[----:B------:R-:W-:Y:S01]  /*0e90*/  IMAD R25, R30, 0x8, R23 ;  /* 0x000000081e197824 */ /* 0x000fe200078e0217 */
[----:B------:R-:W-:Y:S01]  /*0ea0*/  LEA.HI.X.SX32 R113, R20, R27, 0x1, P1 ;  /* 0x0000001b14717211 */ /* 0x000fe200008f0eff */
[----:B------:R-:W-:Y:S01]  /*0eb0*/  IMAD.SHL.U32 R21, R19, 0x2, RZ ;  /* 0x0000000213157824 */ /* 0x000fe200078e00ff */
[----:B------:R-:W-:Y:S01]  /*0ec0*/  LEA R100, P3, R15, R101, 0x1 ;  /* 0x000000650f647211 */ /* 0x000fe200078608ff */
[----:B------:R-:W-:Y:S01]  /*0ed0*/  UIMAD.WIDE UR4, UR4, 0x2, URZ ;  /* 0x00000002040478a5 */ /* 0x000fe2000f8e023f */
[----:B------:R-:W-:-:S02]  /*0ee0*/  LEA.HI.X.SX32 R115, R18, R27, 0x1, P0 ;  /* 0x0000001b12737211 */ /* 0x000fc400000f0eff */
[----:B------:R-:W-:Y:S02]  /*0ef0*/  CS2R R40, SRZ ;  /* 0x0000000000287805 */ /* 0x000fe4000001ff00 */
[----:B------:R-:W-:Y:S02]  /*0f00*/  LEA R104, P1, R6, R101, 0x1 ;  /* 0x0000006506687211 */ /* 0x000fe400078208ff */
[----:B------:R-:W-:Y:S02]  /*0f10*/  CS2R R42, SRZ ;  /* 0x00000000002a7805 */ /* 0x000fe4000001ff00 */
[----:B------:R-:W-:Y:S02]  /*0f20*/  LEA.HI.X.SX32 R111, R22, R27, 0x1, P2 ;  /* 0x0000001b166f7211 */ /* 0x000fe400010f0eff */
[----:B------:R-:W-:Y:S02]  /*0f30*/  CS2R R36, SRZ ;  /* 0x0000000000247805 */ /* 0x000fe4000001ff00 */
[----:B------:R-:W-:-:S02]  /*0f40*/  LEA R106, P0, R16, R101, 0x1 ;  /* 0x00000065106a7211 */ /* 0x000fc400078008ff */
[----:B------:R-:W-:Y:S02]  /*0f50*/  CS2R R38, SRZ ;  /* 0x0000000000267805 */ /* 0x000fe4000001ff00 */
[----:B------:R-:W-:Y:S02]  /*0f60*/  LEA.HI R5, R0, 0x38, RZ, 0x1c ;  /* 0x0000003800057811 */ /* 0x000fe400078fe0ff */
[----:B------:R-:W-:Y:S02]  /*0f70*/  CS2R R28, SRZ ;  /* 0x00000000001c7805 */ /* 0x000fe4000001ff00 */
[----:B------:R-:W-:Y:S01]  /*0f80*/  LEA R102, P2, R26, R101, 0x1 ;  /* 0x000000651a667211 */ /* 0x000fe200078408ff */
[----:B------:R-:W-:Y:S01]  /*0f90*/  UMOV UR4, URZ ;  /* 0x0000003f00047c82 */ /* 0x000fe20008000000 */
[-C--:B------:R-:W-:Y:S01]  /*0fa0*/  LEA.HI.X.SX32 R101, R15, R27.reuse, 0x1, P3 ;  /* 0x0000001b0f657211 */ /* 0x080fe200018f0eff */
[----:B------:R-:W-:Y:S01]  /*0fb0*/  IMAD R15, R30, 0x8, R25 ;  /* 0x000000081e0f7824 */ /* 0x000fe200078e0219 */
[-C--:B------:R-:W-:Y:S01]  /*0fc0*/  LEA.HI.X.SX32 R105, R6, R27.reuse, 0x1, P1 ;  /* 0x0000001b06697211 */ /* 0x080fe200008f0eff */
[----:B------:R-:W-:Y:S01]  /*0fd0*/  IMAD.HI R6, R19, 0x2, RZ ;  /* 0x0000000213067827 */ /* 0x000fe200078e02ff */
[-C--:B------:R-:W-:Y:S01]  /*0fe0*/  LEA.HI.X.SX32 R107, R16, R27.reuse, 0x1, P0 ;  /* 0x0000001b106b7211 */ /* 0x080fe200000f0eff */
[----:B------:R-:W-:Y:S01]  /*0ff0*/  ULDC UR9, c[0x0][0x238] ;  /* 0x00008e0000097ab9 */ /* 0x000fe20000000800 */
[----:B0-----:R-:W-:Y:S01]  /*1000*/  IADD3 R86, P0, P1, R21, UR8, R86 ;  /* 0x0000000815567c10 */ /* 0x001fe2000f91e056 */
[----:B------:R-:W-:Y:S01]  /*1010*/  IMAD R18, R5, R30, RZ ;  /* 0x0000001e05127224 */ /* 0x000fe200078e02ff */
[----:B------:R-:W-:Y:S01]  /*1020*/  LEA.HI.X.SX32 R103, R26, R27, 0x1, P2 ;  /* 0x0000001b1a677211 */ /* 0x000fe200010f0eff */
[----:B------:R-:W-:Y:S01]  /*1030*/  IMAD R5, R30, 0x8, R15 ;  /* 0x000000081e057824 */ /* 0x000fe200078e020f */
[----:B------:R-:W-:Y:S01]  /*1040*/  IADD3.X R20, R6, UR5, R87, P0, P1 ;  /* 0x0000000506147c10 */ /* 0x000fe200087e2457 */
[----:B------:R-:W-:Y:S01]  /*1050*/  IMAD.MOV.U32 R19, RZ, RZ, RZ ;  /* 0x000000ffff137224 */ /* 0x000fe200078e00ff */
[-C--:B------:R-:W-:Y:S01]  /*1060*/  LEA R98, P0, R23, R86.reuse, 0x1 ;  /* 0x0000005617627211 */ /* 0x080fe200078008ff */
[C---:B------:R-:W-:Y:S01]  /*1070*/  IMAD R6, R30.reuse, 0x8, R5 ;  /* 0x000000081e067824 */ /* 0x040fe200078e0205 */
[----:B------:R-:W-:Y:S01]  /*1080*/  LEA R96, P1, R25, R86, 0x1 ;  /* 0x0000005619607211 */ /* 0x000fe200078208ff */
[----:B------:R-:W-:Y:S01]  /*1090*/  UMOV UR5, URZ ;  /* 0x0000003f00057c82 */ /* 0x000fe20008000000 */
[----:B------:R-:W-:Y:S01]  /*10a0*/  LEA.HI.X.SX32 R99, R23, R20, 0x1, P0 ;  /* 0x0000001417637211 */ /* 0x000fe200000f0eff */
[----:B------:R-:W-:Y:S01]  /*10b0*/  IMAD R16, R30, 0x8, R6 ;  /* 0x000000081e107824 */ /* 0x000fe200078e0206 */
[----:B------:R-:W-:-:S02]  /*10c0*/  LEA R94, P0, R15, R86, 0x1 ;  /* 0x000000560f5e7211 */ /* 0x000fc400078008ff */
[----:B------:R-:W-:Y:S02]  /*10d0*/  LEA R84, P2, R18, R86, 0x1 ;  /* 0x0000005612547211 */ /* 0x000fe400078408ff */
[-C--:B------:R-:W-:Y:S02]  /*10e0*/  LEA.HI.X.SX32 R97, R25, R20.reuse, 0x1, P1 ;  /* 0x0000001419617211 */ /* 0x080fe400008f0eff */
[----:B------:R-:W-:Y:S02]  /*10f0*/  LEA.HI.X.SX32 R95, R15, R20, 0x1, P0 ;  /* 0x000000140f5f7211 */ /* 0x000fe400000f0eff */
[----:B------:R-:W-:Y:S02]  /*1100*/  LEA R15, R30, R16, 0x3 ;  /* 0x000000101e0f7211 */ /* 0x000fe400078e18ff */
[----:B------:R-:W-:Y:S02]  /*1110*/  CS2R R30, SRZ ;  /* 0x00000000001e7805 */ /* 0x000fe4000001ff00 */
[----:B------:R-:W-:-:S02]  /*1120*/  LEA R92, P0, R5, R86, 0x1 ;  /* 0x00000056055c7211 */ /* 0x000fc400078008ff */
[----:B------:R-:W-:Y:S02]  /*1130*/  LEA R90, P1, R6, R86, 0x1 ;  /* 0x00000056065a7211 */ /* 0x000fe400078208ff */
[----:B------:R-:W-:Y:S02]  /*1140*/  LEA.HI.X.SX32 R85, R18, R20, 0x1, P2 ;  /* 0x0000001412557211 */ /* 0x000fe400010f0eff */
[-C--:B------:R-:W-:Y:S02]  /*1150*/  LEA R88, P2, R16, R86.reuse, 0x1 ;  /* 0x0000005610587211 */ /* 0x080fe400078408ff */
[----:B------:R-:W-:Y:S02]  /*1160*/  LEA R86, P3, R15, R86, 0x1 ;  /* 0x000000560f567211 */ /* 0x000fe400078608ff */
[-C--:B------:R-:W-:Y:S01]  /*1170*/  LEA.HI.X.SX32 R93, R5, R20.reuse, 0x1, P0 ;  /* 0x00000014055d7211 */ /* 0x080fe200000f0eff */
[----:B------:R-:W-:Y:S01]  /*1180*/  IMAD.MOV.U32 R5, RZ, RZ, RZ ;  /* 0x000000ffff057224 */ /* 0x000fe200078e00ff */
[----:B------:R-:W-:Y:S01]  /*1190*/  LEA.HI.X.SX32 R91, R6, R20, 0x1, P1 ;  /* 0x00000014065b7211 */ /* 0x000fe200008f0eff */
[----:B------:R-:W-:Y:S01]  /*11a0*/  IMAD.MOV.U32 R6, RZ, RZ, 0x3f800000 ;  /* 0x3f800000ff067424 */ /* 0x000fe200078e00ff */
[----:B------:R-:W-:-:S02]  /*11b0*/  LOP3.LUT P0, RZ, R0, 0x3, RZ, 0xc0, !PT ;  /* 0x0000000300ff7812 */ /* 0x000fc4000780c0ff */
[----:B------:R-:W-:Y:S02]  /*11c0*/  LOP3.LUT P1, RZ, R0, 0x1, RZ, 0xc0, !PT ;  /* 0x0000000100ff7812 */ /* 0x000fe4000782c0ff */
[-C--:B------:R-:W-:Y:S02]  /*11d0*/  LEA.HI.X.SX32 R89, R16, R20.reuse, 0x1, P2 ;  /* 0x0000001410597211 */ /* 0x080fe400010f0eff */
[----:B------:R-:W-:Y:S02]  /*11e0*/  LEA.HI.X.SX32 R87, R15, R20, 0x1, P3 ;  /* 0x000000140f577211 */ /* 0x000fe400018f0eff */
[C---:B------:R-:W-:Y:S02]  /*11f0*/  LOP3.LUT R15, R76.reuse, 0x40, RZ, 0x3c, !PT ;  /* 0x000000404c0f7812 */ /* 0x040fe400078e3cff */
[----:B------:R-:W-:Y:S02]  /*1200*/  LOP3.LUT R16, R76, 0x60, RZ, 0x3c, !PT ;  /* 0x000000604c107812 */ /* 0x000fe400078e3cff */
[----:B------:R-:W-:-:S02]  /*1210*/  ISETP.LT.U32.AND P0, PT, R78, 0x40, !P0 ;  /* 0x000000404e00780c */ /* 0x000fc40004701070 */
[----:B------:R-:W-:Y:S02]  /*1220*/  ISETP.LT.U32.AND P1, PT, R78, 0x40, !P1 ;  /* 0x000000404e00780c */ /* 0x000fe40004f21070 */
[----:B------:R-:W-:Y:S02]  /*1230*/  LOP3.LUT R18, R11, 0x40, RZ, 0x3c, !PT ;  /* 0x000000400b127812 */ /* 0x000fe400078e3cff */
[----:B------:R-:W-:Y:S02]  /*1240*/  LOP3.LUT R17, R17, 0x10, R0, 0x78, !PT ;  /* 0x0000001011117812 */ /* 0x000fe400078e7800 */
[----:B------:R-:W-:-:S07]  /*1250*/  LOP3.LUT R68, R13, 0x20, RZ, 0x3c, !PT ;  /* 0x000000200d447812 */ /* 0x000fce00078e3cff */
.L_x_1:
[----:B------:R-:W-:-:S04]  /*1260*/  IMAD.WIDE R50, R19, 0x2, R106 ;  /* 0x0000000213327825 */ /* 0x000fc800078e026a */
[C---:B------:R-:W-:Y:S02]  /*1270*/  IMAD.WIDE R46, R19.reuse, 0x2, R114 ;  /* 0x00000002132e7825 */ /* 0x040fe400078e0272 */
[----:B------:R-:W2:Y:S02]  /*1280*/  LDG.E.U16 R51, desc[UR10][R50.64] ;  /* 0x0000000a32337981 */ /* 0x000ea4000c1e1500 */
[C---:B------:R-:W-:Y:S02]  /*1290*/  IMAD.WIDE R48, R19.reuse, 0x2, R112 ;  /* 0x0000000213307825 */ /* 0x040fe400078e0270 */
[----:B------:R-:W3:Y:S02]  /*12a0*/  LDG.E.U16 R47, desc[UR10][R46.64] ;  /* 0x0000000a2e2f7981 */ /* 0x000ee4000c1e1500 */
[C---:B------:R-:W-:Y:S02]  /*12b0*/  IMAD.WIDE R20, R19.reuse, 0x2, R104 ;  /* 0x0000000213147825 */ /* 0x040fe400078e0268 */
[----:B------:R-:W4:Y:S02]  /*12c0*/  LDG.E.U16 R48, desc[UR10][R48.64] ;  /* 0x0000000a30307981 */ /* 0x000f24000c1e1500 */
[----:B------:R-:W-:-:S02]  /*12d0*/  IMAD.WIDE R44, R19, 0x2, R110 ;  /* 0x00000002132c7825 */ /* 0x000fc400078e026e */
[----:B------:R-:W5:Y:S02]  /*12e0*/  LDG.E.U16 R54, desc[UR10][R20.64] ;  /* 0x0000000a14367981 */ /* 0x000f64000c1e1500 */
[C---:B------:R-:W-:Y:S02]  /*12f0*/  IMAD.WIDE R22, R19.reuse, 0x2, R102 ;  /* 0x0000000213167825 */ /* 0x040fe400078e0266 */
[----:B------:R-:W5:Y:S02]  /*1300*/  LDG.E.U16 R52, desc[UR10][R44.64] ;  /* 0x0000000a2c347981 */ /* 0x000f64000c1e1500 */
[C---:B------:R-:W-:Y:S02]  /*1310*/  IMAD.WIDE R24, R19.reuse, 0x2, R108 ;  /* 0x0000000213187825 */ /* 0x040fe400078e026c */
[----:B------:R-:W5:Y:S02]  /*1320*/  LDG.E.U16 R116, desc[UR10][R22.64] ;  /* 0x0000000a16747981 */ /* 0x000f64000c1e1500 */
[----:B------:R-:W-:-:S02]  /*1330*/  IMAD.WIDE R26, R19, 0x2, R100 ;  /* 0x00000002131a7825 */ /* 0x000fc400078e0264 */
[----:B------:R-:W5:Y:S04]  /*1340*/  LDG.E.U16 R49, desc[UR10][R24.64] ;  /* 0x0000000a18317981 */ /* 0x000f68000c1e1500 */
[----:B------:R-:W5:Y:S01]  /*1350*/  LDG.E.U16 R83, desc[UR10][R26.64] ;  /* 0x0000000a1a537981 */ /* 0x000f62000c1e1500 */
[----:B------:R-:W-:Y:S06]  /*1360*/  BAR.SYNC.DEFER_BLOCKING 0x0 ;  /* 0x0000000000007b1d */ /* 0x000fec0000010000 */
[----:B--2---:R-:W-:Y:S04]  /*1370*/  STS.U16 [R76+UR6+0x1400], R51 ;  /* 0x001400334c007988 */ /* 0x004fe80008000406 */
[----:B---3--:R-:W-:Y:S04]  /*1380*/  STS.U16 [R76+UR6+0x1000], R47 ;  /* 0x0010002f4c007988 */ /* 0x008fe80008000406 */
[----:B----4-:R-:W-:Y:S04]  /*1390*/  STS.U16 [R75+UR6+0x1100], R48 ;  /* 0x001100304b007988 */ /* 0x010fe80008000406 */
[----:B-----5:R-:W-:Y:S04]  /*13a0*/  STS.U16 [R75+UR6+0x1500], R54 ;  /* 0x001500364b007988 */ /* 0x020fe80008000406 */
[----:B------:R-:W-:Y:S04]  /*13b0*/  STS.U16 [R15+UR6+0x1200], R52 ;  /* 0x001200340f007988 */ /* 0x000fe80008000406 */
[----:B------:R-:W-:Y:S04]  /*13c0*/  STS.U16 [R15+UR6+0x1600], R116 ;  /* 0x001600740f007988 */ /* 0x000fe80008000406 */
[----:B------:R-:W-:Y:S04]  /*13d0*/  STS.U16 [R16+UR6+0x1300], R49 ;  /* 0x0013003110007988 */ /* 0x000fe80008000406 */
[----:B------:R-:W-:Y:S01]  /*13e0*/  STS.U16 [R16+UR6+0x1700], R83 ;  /* 0x0017005310007988 */ /* 0x000fe20008000406 */
[----:B------:R-:W-:Y:S06]  /*13f0*/  BAR.SYNC.DEFER_BLOCKING 0x0 ;  /* 0x0000000000007b1d */ /* 0x000fec0000010000 */
[----:B------:R-:W-:Y:S04]  /*1400*/  LDSM.16.MT88.4 R64, [R13+UR6] ;  /* 0x000000060d40783b */ /* 0x000fe80008004200 */
[----:B------:R-:W0:Y:S04]  /*1410*/  LDSM.16.M88.4 R20, [R11+UR6+0x1000] ;  /* 0x001000060b14783b */ /* 0x000e280008000200 */
[----:B------:R-:W1:Y:S04]  /*1420*/  LDSM.16.MT88.4 R44, [R68+UR6] ;  /* 0x00000006442c783b */ /* 0x000e680008004200 */
[----:B------:R-:W2:Y:S04]  /*1430*/  LDSM.16.MT88.4 R60, [R13+UR6+0x400] ;  /* 0x000400060d3c783b */ /* 0x000ea80008004200 */
[----:B------:R-:W3:Y:S04]  /*1440*/  LDSM.16.MT88.4 R56, [R68+UR6+0x400] ;  /* 0x000400064438783b */ /* 0x000ee80008004200 */
[----:B------:R-:W-:Y:S04]  /*1450*/  LDSM.16.MT88.4 R24, [R13+UR6+0x800] ;  /* 0x000800060d18783b */ /* 0x000fe80008004200 */
[----:B------:R-:W4:Y:S04]  /*1460*/  LDSM.16.M88.4 R52, [R18+UR6+0x1000] ;  /* 0x001000061234783b */ /* 0x000f280008000200 */
[----:B------:R-:W5:Y:S01]  /*1470*/  LDSM.16.MT88.4 R48, [R68+UR6+0x800] ;  /* 0x000800064430783b */ /* 0x000f620008004200 */
[-C--:B0-----:R-:W-:Y:S06]  /*1480*/  HMMA.16816.F32 R64, R64, R20.reuse, RZ ;  /* 0x000000144040723c */ /* 0x081fec00000018ff */
[----:B-1----:R-:W-:-:S15]  /*1490*/  HMMA.16816.F32 R44, R44, R20, RZ ;  /* 0x000000142c2c723c */ /* 0x002fde00000018ff */
[----:B------:R-:W-:-:S03]  /*14a0*/  NOP ;  /* 0x0000000000007918 */ /* 0x000fc60000000000 */
[-C--:B--2---:R-:W-:Y:S01]  /*14b0*/  HMMA.16816.F32 R60, R60, R22.reuse, R64 ;  /* 0x000000163c3c723c */ /* 0x084fe20000001840 */
[----:B------:R-:W0:Y:S05]  /*14c0*/  LDSM.16.MT88.4 R64, [R13+UR6+0xc00] ;  /* 0x000c00060d40783b */ /* 0x000e2a0008004200 */
[----:B---3--:R-:W-:Y:S01]  /*14d0*/  HMMA.16816.F32 R44, R56, R22, R44 ;  /* 0x00000016382c723c */ /* 0x008fe2000000182c */
[----:B------:R-:W1:-:S15]  /*14e0*/  LDSM.16.MT88.4 R20, [R68+UR6+0xc00] ;  /* 0x000c00064414783b */ /* 0x000e5e0008004200 */
[----:B------:R-:W-:-:S02]  /*14f0*/  NOP ;  /* 0x0000000000007918 */ /* 0x000fc40000000000 */
[-C--:B----4-:R-:W-:Y:S06]  /*1500*/  HMMA.16816.F32 R24, R24, R52.reuse, R60 ;  /* 0x000000341818723c */ /* 0x090fec000000183c */
[----:B-----5:R-:W-:Y:S07]  /*1510*/  HMMA.16816.F32 R44, R48, R52, R44 ;  /* 0x00000034302c723c */ /* 0x020fee000000182c */
[----:B------:R-:W-:-:S02]  /*1520*/  LOP3.LUT R49, R0, 0x3, RZ, 0xc0, !PT ;  /* 0x0000000300317812 */ /* 0x000fc400078ec0ff */
[----:B------:R-:W-:-:S03]  /*1530*/  LOP3.LUT R48, R0, 0x20, RZ, 0xc0, !PT ;  /* 0x0000002000307812 */ /* 0x000fc600078ec0ff */
[----:B------:R-:W-:-:S06]  /*1540*/  IMAD.SHL.U32 R49, R49, 0x2, RZ ;  /* 0x0000000231317824 */ /* 0x000fcc00078e00ff */
[----:B0-----:R-:W-:Y:S01]  /*1550*/  HMMA.16816.F32 R24, R64, R54, R24 ;  /* 0x000000364018723c */ /* 0x001fe20000001818 */
[----:B------:R-:W-:-:S05]  /*1560*/  LEA.HI R48, R48, R49, RZ, 0x1e ;  /* 0x0000003130307211 */ /* 0x000fca00078ff0ff */
[----:B-1----:R-:W-:Y:S01]  /*1570*/  HMMA.16816.F32 R20, R20, R54, R44 ;  /* 0x000000361414723c */ /* 0x002fe2000000182c */
[----:B------:R-:W-:-:S04]  /*1580*/  IADD3 R48, P2, R48, UR4, RZ ;  /* 0x0000000430307c10 */ /* 0x000fc8000ff5e0ff */
[CC--:B------:R-:W-:Y:S02]  /*1590*/  ISETP.GT.U32.AND P3, PT, R48.reuse, R7.reuse, PT ;  /* 0x000000073000720c */ /* 0x0c0fe40003f64070 */
[----:B------:R-:W-:Y:S01]  /*15a0*/  IMAD.X R45, RZ, RZ, UR5, P2 ;  /* 0x00000005ff2d7e24 */ /* 0x000fe200090e06ff */
[----:B------:R-:W-:-:S04]  /*15b0*/  ISETP.GE.U32.AND P2, PT, R48, R7, PT ;  /* 0x000000073000720c */ /* 0x000fc80003f46070 */
[C---:B------:R-:W-:Y:S02]  /*15c0*/  ISETP.GT.U32.AND.EX P3, PT, R45.reuse, RZ, PT, P3 ;  /* 0x000000ff2d00720c */ /* 0x040fe40003f64130 */
[----:B------:R-:W-:-:S04]  /*15d0*/  ISETP.GE.U32.AND.EX P2, PT, R45, RZ, PT, P2 ;  /* 0x000000ff2d00720c */ /* 0x000fc80003f46120 */
[----:B------:R-:W-:Y:S01]  /*15e0*/  FMUL R24, R24, UR9 ;  /* 0x0000000918187c20 */ /* 0x000fe20008400000 */
[----:B------:R-:W-:Y:S01]  /*15f0*/  FMUL R25, R25, UR9 ;  /* 0x0000000919197c20 */ /* 0x000fe20008400000 */
[----:B------:R-:W-:-:S03]  /*1600*/  ISETP.GT.U32.AND P4, PT, R48, R10, PT ;  /* 0x0000000a3000720c */ /* 0x000fc60003f84070 */
[----:B------:R-:W-:Y:S02]  /*1610*/  FSEL R24, R24, -INF , !P3 ;  /* 0xff80000018187808 */ /* 0x000fe40005800000 */
[----:B------:R-:W-:Y:S02]  /*1620*/  FSEL R25, R25, -INF , !P2 ;  /* 0xff80000019197808 */ /* 0x000fe40005000000 */
[C---:B------:R-:W-:Y:S02]  /*1630*/  ISETP.GE.U32.AND P3, PT, R48.reuse, R10, PT ;  /* 0x0000000a3000720c */ /* 0x040fe40003f66070 */
[----:B------:R-:W-:Y:S01]  /*1640*/  ISETP.GT.U32.AND P2, PT, R48, R9, PT ;  /* 0x000000093000720c */ /* 0x000fe20003f44070 */
[----:B------:R-:W-:Y:S01]  /*1650*/  FMUL R26, R26, UR9 ;  /* 0x000000091a1a7c20 */ /* 0x000fe20008400000 */
[----:B------:R-:W-:Y:S01]  /*1660*/  FMUL R44, R27, UR9 ;  /* 0x000000091b2c7c20 */ /* 0x000fe20008400000 */
[C---:B------:R-:W-:Y:S01]  /*1670*/  ISETP.GT.U32.AND.EX P4, PT, R45.reuse, RZ, PT, P4 ;  /* 0x000000ff2d00720c */ /* 0x040fe20003f84140 */
[----:B------:R-:W-:Y:S01]  /*1680*/  FMUL R20, R20, UR9 ;  /* 0x0000000914147c20 */ /* 0x000fe20008400000 */
[C---:B------:R-:W-:Y:S01]  /*1690*/  ISETP.GE.U32.AND.EX P3, PT, R45.reuse, RZ, PT, P3 ;  /* 0x000000ff2d00720c */ /* 0x040fe20003f66130 */
[----:B------:R-:W-:Y:S01]  /*16a0*/  BAR.SYNC.DEFER_BLOCKING 0x0 ;  /* 0x0000000000007b1d */ /* 0x000fe20000010000 */
[----:B------:R-:W-:-:S02]  /*16b0*/  ISETP.GT.U32.AND.EX P2, PT, R45, RZ, PT, P2 ;  /* 0x000000ff2d00720c */ /* 0x000fc40003f44120 */
[----:B------:R-:W-:Y:S02]  /*16c0*/  FSEL R27, R26, -INF , !P4 ;  /* 0xff8000001a1b7808 */ /* 0x000fe40006000000 */
[----:B------:R-:W-:Y:S02]  /*16d0*/  ISETP.GE.U32.AND P4, PT, R48, R9, PT ;  /* 0x000000093000720c */ /* 0x000fe40003f86070 */
[----:B------:R-:W-:Y:S02]  /*16e0*/  FSEL R26, R44, -INF , !P3 ;  /* 0xff8000002c1a7808 */ /* 0x000fe40005800000 */
[----:B------:R-:W-:Y:S02]  /*16f0*/  FSEL R20, R20, -INF , !P2 ;  /* 0xff80000014147808 */ /* 0x000fe40005000000 */
[CC--:B------:R-:W-:Y:S02]  /*1700*/  ISETP.GT.U32.AND P3, PT, R48.reuse, R8.reuse, PT ;  /* 0x000000083000720c */ /* 0x0c0fe40003f64070 */
[----:B------:R-:W-:Y:S01]  /*1710*/  ISETP.GE.U32.AND P2, PT, R48, R8, PT ;  /* 0x000000083000720c */ /* 0x000fe20003f46070 */
[----:B------:R-:W-:Y:S01]  /*1720*/  FMUL R21, R21, UR9 ;  /* 0x0000000915157c20 */ /* 0x000fe20008400000 */
[----:B------:R-:W-:Y:S01]  /*1730*/  FMUL R44, R22, UR9 ;  /* 0x00000009162c7c20 */ /* 0x000fe20008400000 */
[----:B------:R-:W-:Y:S01]  /*1740*/  FMUL R23, R23, UR9 ;  /* 0x0000000917177c20 */ /* 0x000fe20008400000 */
[----:B------:R-:W-:-:S02]  /*1750*/  ISETP.GE.U32.AND.EX P4, PT, R45, RZ, PT, P4 ;  /* 0x000000ff2d00720c */ /* 0x000fc40003f86140 */
[C---:B------:R-:W-:Y:S02]  /*1760*/  ISETP.GT.U32.AND.EX P3, PT, R45.reuse, RZ, PT, P3 ;  /* 0x000000ff2d00720c */ /* 0x040fe40003f64130 */
[----:B------:R-:W-:Y:S02]  /*1770*/  ISETP.GE.U32.AND.EX P2, PT, R45, RZ, PT, P2 ;  /* 0x000000ff2d00720c */ /* 0x000fe40003f46120 */
[----:B------:R-:W-:Y:S02]  /*1780*/  FSEL R22, R21, -INF , !P4 ;  /* 0xff80000015167808 */ /* 0x000fe40006000000 */
[----:B------:R-:W-:Y:S02]  /*1790*/  FSEL R21, R44, -INF , !P3 ;  /* 0xff8000002c157808 */ /* 0x000fe40005800000 */
[----:B------:R-:W-:Y:S02]  /*17a0*/  FSEL R23, R23, -INF , !P2 ;  /* 0xff80000017177808 */ /* 0x000fe40005000000 */
[----:B------:R-:W-:-:S02]  /*17b0*/  FMNMX R44, R24, R25, !PT ;  /* 0x00000019182c7209 */ /* 0x000fc40007800000 */
[----:B------:R-:W-:Y:S02]  /*17c0*/  FMNMX R45, R27, R26, !PT ;  /* 0x0000001a1b2d7209 */ /* 0x000fe40007800000 */
[----:B------:R-:W-:Y:S02]  /*17d0*/  FMNMX R46, R20, R22, !PT ;  /* 0x00000016142e7209 */ /* 0x000fe40007800000 */
[----:B------:R-:W-:Y:S01]  /*17e0*/  FMNMX R47, R21, R23, !PT ;  /* 0x00000017152f7209 */ /* 0x000fe20007800000 */
[----:B------:R-:W0:Y:S04]  /*17f0*/  SHFL.BFLY PT, R49, R44, 0x2, 0x1f ;  /* 0x0c401f002c317f89 */ /* 0x000e2800000e0000 */
[----:B------:R-:W1:Y:S04]  /*1800*/  SHFL.BFLY PT, R48, R45, 0x2, 0x1f ;  /* 0x0c401f002d307f89 */ /* 0x000e6800000e0000 */
[----:B------:R-:W2:Y:S04]  /*1810*/  SHFL.BFLY PT, R51, R46, 0x2, 0x1f ;  /* 0x0c401f002e337f89 */ /* 0x000ea800000e0000 */
[----:B------:R-:W3:Y:S01]  /*1820*/  SHFL.BFLY PT, R54, R47, 0x2, 0x1f ;  /* 0x0c401f002f367f89 */ /* 0x000ee200000e0000 */
[----:B0-----:R-:W-:-:S02]  /*1830*/  FMNMX R49, R44, R49, !PT ;  /* 0x000000312c317209 */ /* 0x001fc40007800000 */
[----:B-1----:R-:W-:Y:S02]  /*1840*/  FMNMX R50, R45, R48, !PT ;  /* 0x000000302d327209 */ /* 0x002fe40007800000 */
[----:B--2---:R-:W-:Y:S01]  /*1850*/  FMNMX R52, R46, R51, !PT ;  /* 0x000000332e347209 */ /* 0x004fe20007800000 */
[----:B------:R-:W0:Y:S01]  /*1860*/  SHFL.BFLY PT, R48, R49, 0x1, 0x1f ;  /* 0x0c201f0031307f89 */ /* 0x000e2200000e0000 */
[----:B---3--:R-:W-:-:S03]  /*1870*/  FMNMX R54, R47, R54, !PT ;  /* 0x000000362f367209 */ /* 0x008fc60007800000 */
[----:B------:R-:W1:Y:S04]  /*1880*/  SHFL.BFLY PT, R51, R50, 0x1, 0x1f ;  /* 0x0c201f0032337f89 */ /* 0x000e6800000e0000 */
[----:B------:R-:W2:Y:S04]  /*1890*/  SHFL.BFLY PT, R53, R52, 0x1, 0x1f ;  /* 0x0c201f0034357f89 */ /* 0x000ea800000e0000 */
[----:B------:R-:W3:Y:S01]  /*18a0*/  SHFL.BFLY PT, R55, R54, 0x1, 0x1f ;  /* 0x0c201f0036377f89 */ /* 0x000ee200000e0000 */
[----:B------:R-:W-:Y:S02]  /*18b0*/  LOP3.LUT R56, R0, 0x1c, RZ, 0xc0, !PT ;  /* 0x0000001c00387812 */ /* 0x000fe400078ec0ff */
[----:B------:R-:W-:-:S02]  /*18c0*/  SHF.R.U32.HI R44, RZ, 0x3, R0 ;  /* 0x00000003ff2c7819 */ /* 0x000fc40000011600 */
[C---:B------:R-:W-:Y:S02]  /*18d0*/  LEA.HI R57, R56.reuse, 0x8, RZ, 0x1e ;  /* 0x0000000838397811 */ /* 0x040fe400078ff0ff */
[C---:B------:R-:W-:Y:S02]  /*18e0*/  LEA.HI R62, R56.reuse, 0x18, RZ, 0x1e ;  /* 0x00000018383e7811 */ /* 0x040fe400078ff0ff */
[----:B------:R-:W-:Y:S02]  /*18f0*/  LEA.HI R59, R56, 0x10, RZ, 0x1e ;  /* 0x00000010383b7811 */ /* 0x000fe400078ff0ff */
[----:B------:R-:W-:Y:S02]  /*1900*/  LOP3.LUT R83, R44, 0x4, RZ, 0xc0, !PT ;  /* 0x000000042c537812 */ /* 0x000fe400078ec0ff */
[----:B------:R-:W-:Y:S02]  /*1910*/  LEA R56, R56, UR6, 0x1 ;  /* 0x0000000638387c11 */ /* 0x000fe4000f8e08ff */
[----:B------:R-:W-:-:S02]  /*1920*/  LEA R57, R57, UR6, 0x3 ;  /* 0x0000000639397c11 */ /* 0x000fc4000f8e18ff */
[----:B------:R-:W-:Y:S02]  /*1930*/  LEA R62, R62, UR6, 0x3 ;  /* 0x000000063e3e7c11 */ /* 0x000fe4000f8e18ff */
[----:B------:R-:W-:Y:S01]  /*1940*/  LEA R59, R59, UR6, 0x3 ;  /* 0x000000063b3b7c11 */ /* 0x000fe2000f8e18ff */
[----:B------:R-:W-:Y:S01]  /*1950*/  IMAD.IADD R45, R83, 0x1, R57 ;  /* 0x00000001532d7824 */ /* 0x000fe200078e0239 */
[----:B0-----:R-:W-:Y:S01]  /*1960*/  FMNMX R61, R49, R48, !PT ;  /* 0x00000030313d7209 */ /* 0x001fe20007800000 */
[C---:B------:R-:W-:Y:S01]  /*1970*/  IMAD.IADD R117, R83.reuse, 0x1, R62 ;  /* 0x0000000153757824 */ /* 0x040fe200078e023e */
[----:B------:R-:W-:Y:S01]  /*1980*/  IADD3 R44, R56, R83, RZ ;  /* 0x00000053382c7210 */ /* 0x000fe20007ffe0ff */
[----:B------:R-:W-:Y:S01]  /*1990*/  IMAD.IADD R83, R83, 0x1, R59 ;  /* 0x0000000153537824 */ /* 0x000fe200078e023b */
[----:B-1----:R-:W-:Y:S02]  /*19a0*/  FMNMX R58, R50, R51, !PT ;  /* 0x00000033323a7209 */ /* 0x002fe40007800000 */
[----:B--2---:R-:W-:-:S02]  /*19b0*/  FMNMX R60, R52, R53, !PT ;  /* 0x00000035343c7209 */ /* 0x004fc40007800000 */
[----:B---3--:R-:W-:Y:S01]  /*19c0*/  FMNMX R64, R54, R55, !PT ;  /* 0x0000003736407209 */ /* 0x008fe20007800000 */
[----:B------:R-:W-:Y:S04]  /*19d0*/  @P0 STS [R44+0x1000], R61 ;  /* 0x0010003d2c000388 */ /* 0x000fe80000000800 */
[----:B------:R-:W-:Y:S04]  /*19e0*/  @P0 STS [R45+0x1000], R58 ;  /* 0x0010003a2d000388 */ /* 0x000fe80000000800 */
[----:B------:R-:W-:Y:S04]  /*19f0*/  @P0 STS [R83+0x1000], R60 ;  /* 0x0010003c53000388 */ /* 0x000fe80000000800 */
[----:B------:R-:W-:Y:S01]  /*1a00*/  @P0 STS [R117+0x1000], R64 ;  /* 0x0010004075000388 */ /* 0x000fe20000000800 */
[----:B------:R-:W-:Y:S01]  /*1a10*/  LEA R116, R78, UR6, 0x2 ;  /* 0x000000064e747c11 */ /* 0x000fe2000f8e10ff */
[----:B------:R-:W-:Y:S06]  /*1a20*/  BAR.SYNC.DEFER_BLOCKING 0x0 ;  /* 0x0000000000007b1d */ /* 0x000fec0000010000 */
[----:B------:R-:W0:Y:S04]  /*1a30*/  @!P6 LDS R69, [R116+0x1000] ;  /* 0x001000007445e984 */ /* 0x000e280000000800 */
[----:B0-----:R-:W0:Y:S02]  /*1a40*/  SHFL.BFLY PT, R46, R69, 0x1, 0x1f ;  /* 0x0c201f00452e7f89 */ /* 0x001e2400000e0000 */
[----:B0-----:R-:W-:-:S05]  /*1a50*/  FMNMX R47, R69, R46, !PT ;  /* 0x0000002e452f7209 */ /* 0x001fca0007800000 */
[----:B------:R-:W-:Y:S01]  /*1a60*/  @P1 STS [R116+0x1000], R47 ;  /* 0x0010002f74001388 */ /* 0x000fe20000000800 */
[----:B------:R-:W-:Y:S06]  /*1a70*/  BAR.SYNC.DEFER_BLOCKING 0x0 ;  /* 0x0000000000007b1d */ /* 0x000fec0000010000 */
[----:B------:R-:W0:Y:S04]  /*1a80*/  LDS R49, [R56+0x1000] ;  /* 0x0010000038317984 */ /* 0x000e280000000800 */
[----:B------:R-:W1:Y:S04]  /*1a90*/  LDS R48, [R57+0x1000] ;  /* 0x0010000039307984 */ /* 0x000e680000000800 */
[----:B------:R-:W2:Y:S04]  /*1aa0*/  LDS R51, [R59+0x1000] ;  /* 0x001000003b337984 */ /* 0x000ea80000000800 */
[----:B------:R-:W3:Y:S01]  /*1ab0*/  LDS R50, [R62+0x1000] ;  /* 0x001000003e327984 */ /* 0x000ee20000000800 */
[----:B0-----:R-:W-:-:S02]  /*1ac0*/  FMNMX R49, R49, R82, !PT ;  /* 0x0000005231317209 */ /* 0x001fc40007800000 */
[----:B-1----:R-:W-:-:S03]  /*1ad0*/  FMNMX R48, R48, R81, !PT ;  /* 0x0000005130307209 */ /* 0x002fc60007800000 */
[--C-:B------:R-:W-:Y:S01]  /*1ae0*/  FADD R24, R24, -R49.reuse ;  /* 0x8000003118187221 */ /* 0x100fe20000000000 */
[----:B--2---:R-:W-:Y:S01]  /*1af0*/  FMNMX R51, R51, R80, !PT ;  /* 0x0000005033337209 */ /* 0x004fe20007800000 */
[----:B------:R-:W-:Y:S01]  /*1b00*/  FADD R25, R25, -R49 ;  /* 0x8000003119197221 */ /* 0x000fe20000000000 */
[----:B---3--:R-:W-:Y:S01]  /*1b10*/  FMNMX R50, R50, R79, !PT ;  /* 0x0000004f32327209 */ /* 0x008fe20007800000 */
[--C-:B------:R-:W-:Y:S01]  /*1b20*/  FADD R27, R27, -R48.reuse ;  /* 0x800000301b1b7221 */ /* 0x100fe20000000000 */
[----:B------:R-:W-:Y:S01]  /*1b30*/  FADD R26, R26, -R48 ;  /* 0x800000301a1a7221 */ /* 0x000fe20000000000 */
[--C-:B------:R-:W-:Y:S01]  /*1b40*/  FADD R20, R20, -R51.reuse ;  /* 0x8000003314147221 */ /* 0x100fe20000000000 */
[----:B------:R-:W-:Y:S01]  /*1b50*/  FADD R22, R22, -R51 ;  /* 0x8000003316167221 */ /* 0x000fe20000000000 */
[--C-:B------:R-:W-:Y:S01]  /*1b60*/  FADD R21, R21, -R50.reuse ;  /* 0x8000003215157221 */ /* 0x100fe20000000000 */
[----:B------:R-:W-:Y:S01]  /*1b70*/  FADD R23, R23, -R50 ;  /* 0x8000003217177221 */ /* 0x000fe20000000000 */
[----:B------:R-:W-:Y:S01]  /*1b80*/  FMUL R24, R24, 1.4426950216293334961 ;  /* 0x3fb8aa3b18187820 */ /* 0x000fe20000400000 */
[----:B------:R-:W-:Y:S01]  /*1b90*/  FMUL R25, R25, 1.4426950216293334961 ;  /* 0x3fb8aa3b19197820 */ /* 0x000fe20000400000 */
[----:B------:R-:W-:Y:S01]  /*1ba0*/  FMUL R27, R27, 1.4426950216293334961 ;  /* 0x3fb8aa3b1b1b7820 */ /* 0x000fe20000400000 */
[----:B------:R-:W-:Y:S01]  /*1bb0*/  FMUL R26, R26, 1.4426950216293334961 ;  /* 0x3fb8aa3b1a1a7820 */ /* 0x000fe20000400000 */
[----:B------:R-:W-:Y:S01]  /*1bc0*/  FMUL R20, R20, 1.4426950216293334961 ;  /* 0x3fb8aa3b14147820 */ /* 0x000fe20000400000 */
[----:B------:R-:W-:Y:S01]  /*1bd0*/  FMUL R22, R22, 1.4426950216293334961 ;  /* 0x3fb8aa3b16167820 */ /* 0x000fe20000400000 */
[----:B------:R-:W-:Y:S01]  /*1be0*/  FMUL R21, R21, 1.4426950216293334961 ;  /* 0x3fb8aa3b15157820 */ /* 0x000fe20000400000 */
[----:B------:R-:W-:Y:S01]  /*1bf0*/  FMUL R23, R23, 1.4426950216293334961 ;  /* 0x3fb8aa3b17177820 */ /* 0x000fe20000400000 */
[----:B------:R-:W-:Y:S08]  /*1c00*/  MUFU.EX2 R58, R24 ;  /* 0x00000018003a7308 */ /* 0x000ff00000000800 */
[----:B------:R-:W0:Y:S08]  /*1c10*/  MUFU.EX2 R61, R25 ;  /* 0x00000019003d7308 */ /* 0x000e300000000800 */
[----:B------:R-:W-:Y:S08]  /*1c20*/  MUFU.EX2 R60, R27 ;  /* 0x0000001b003c7308 */ /* 0x000ff00000000800 */
[----:B------:R-:W1:Y:S08]  /*1c30*/  MUFU.EX2 R63, R26 ;  /* 0x0000001a003f7308 */ /* 0x000e700000000800 */
[----:B------:R-:W-:Y:S08]  /*1c40*/  MUFU.EX2 R64, R20 ;  /* 0x0000001400407308 */ /* 0x000ff00000000800 */
[----:B------:R-:W2:Y:S08]  /*1c50*/  MUFU.EX2 R65, R22 ;  /* 0x0000001600417308 */ /* 0x000eb00000000800 */
[----:B------:R-:W-:Y:S08]  /*1c60*/  MUFU.EX2 R66, R21 ;  /* 0x0000001500427308 */ /* 0x000ff00000000800 */
[----:B------:R-:W3:Y:S01]  /*1c70*/  MUFU.EX2 R67, R23 ;  /* 0x0000001700437308 */ /* 0x000ee20000000800 */
[----:B0-----:R-:W-:Y:S01]  /*1c80*/  FADD R24, R58, R61 ;  /* 0x0000003d3a187221 */ /* 0x001fe20000000000 */
[----:B-1----:R-:W-:Y:S01]  /*1c90*/  FADD R25, R60, R63 ;  /* 0x0000003f3c197221 */ /* 0x002fe20000000000 */
[----:B--2---:R-:W-:-:S03]  /*1ca0*/  FADD R20, R64, R65 ;  /* 0x0000004140147221 */ /* 0x004fc60000000000 */
[----:B------:R-:W0:Y:S04]  /*1cb0*/  SHFL.BFLY PT, R27, R24, 0x2, 0x1f ;  /* 0x0c401f00181b7f89 */ /* 0x000e2800000e0000 */
[----:B------:R-:W1:Y:S01]  /*1cc0*/  SHFL.BFLY PT, R22, R25, 0x2, 0x1f ;  /* 0x0c401f0019167f89 */ /* 0x000e6200000e0000 */
[----:B---3--:R-:W-:-:S03]  /*1cd0*/  FADD R26, R66, R67 ;  /* 0x00000043421a7221 */ /* 0x008fc60000000000 */
[----:B------:R-:W2:Y:S04]  /*1ce0*/  SHFL.BFLY PT, R47, R20, 0x2, 0x1f ;  /* 0x0c401f00142f7f89 */ /* 0x000ea800000e0000 */
[----:B------:R-:W3:Y:S01]  /*1cf0*/  SHFL.BFLY PT, R53, R26, 0x2, 0x1f ;  /* 0x0c401f001a357f89 */ /* 0x000ee200000e0000 */
[----:B0-----:R-:W-:Y:S01]  /*1d00*/  FADD R27, R24, R27 ;  /* 0x0000001b181b7221 */ /* 0x001fe20000000000 */
[----:B-1----:R-:W-:-:S04]  /*1d10*/  FADD R21, R25, R22 ;  /* 0x0000001619157221 */ /* 0x002fc80000000000 */
[----:B------:R-:W0:Y:S01]  /*1d20*/  SHFL.BFLY PT, R22, R27, 0x1, 0x1f ;  /* 0x0c201f001b167f89 */ /* 0x000e2200000e0000 */
[----:B--2---:R-:W-:-:S03]  /*1d30*/  FADD R47, R20, R47 ;  /* 0x0000002f142f7221 */ /* 0x004fc60000000000 */
[----:B------:R-:W1:Y:S01]  /*1d40*/  SHFL.BFLY PT, R46, R21, 0x1, 0x1f ;  /* 0x0c201f00152e7f89 */ /* 0x000e6200000e0000 */
[----:B---3--:R-:W-:-:S03]  /*1d50*/  FADD R53, R26, R53 ;  /* 0x000000351a357221 */ /* 0x008fc60000000000 */
[----:B------:R-:W2:Y:S04]  /*1d60*/  SHFL.BFLY PT, R52, R47, 0x1, 0x1f ;  /* 0x0c201f002f347f89 */ /* 0x000ea800000e0000 */
[----:B------:R-:W3:Y:S01]  /*1d70*/  SHFL.BFLY PT, R24, R53, 0x1, 0x1f ;  /* 0x0c201f0035187f89 */ /* 0x000ee200000e0000 */
[----:B0-----:R-:W-:Y:S01]  /*1d80*/  FADD R23, R27, R22 ;  /* 0x000000161b177221 */ /* 0x001fe20000000000 */
[----:B------:R-:W-:Y:S01]  /*1d90*/  BAR.SYNC.DEFER_BLOCKING 0x0 ;  /* 0x0000000000007b1d */ /* 0x000fe20000010000 */
[----:B-1----:R-:W-:Y:S01]  /*1da0*/  FADD R20, R21, R46 ;  /* 0x0000002e15147221 */ /* 0x002fe20000000000 */
[----:B--2---:R-:W-:Y:S01]  /*1db0*/  FADD R22, R47, R52 ;  /* 0x000000342f167221 */ /* 0x004fe20000000000 */
[----:B---3--:R-:W-:-:S03]  /*1dc0*/  FADD R24, R53, R24 ;  /* 0x0000001835187221 */ /* 0x008fc60000000000 */
[----:B------:R-:W-:Y:S04]  /*1dd0*/  @P0 STS [R44+0x1000], R23 ;  /* 0x001000172c000388 */ /* 0x000fe80000000800 */
[----:B------:R-:W-:Y:S04]  /*1de0*/  @P0 STS [R45+0x1000], R20 ;  /* 0x001000142d000388 */ /* 0x000fe80000000800 */
[----:B------:R-:W-:Y:S04]  /*1df0*/  @P0 STS [R83+0x1000], R22 ;  /* 0x0010001653000388 */ /* 0x000fe80000000800 */
[----:B------:R-:W-:Y:S01]  /*1e00*/  @P0 STS [R117+0x1000], R24 ;  /* 0x0010001875000388 */ /* 0x000fe20000000800 */
[----:B------:R-:W-:Y:S06]  /*1e10*/  BAR.SYNC.DEFER_BLOCKING 0x0 ;  /* 0x0000000000007b1d */ /* 0x000fec0000010000 */
[----:B------:R-:W0:Y:S04]  /*1e20*/  @!P6 LDS R70, [R116+0x1000] ;  /* 0x001000007446e984 */ /* 0x000e280000000800 */
[----:B0-----:R-:W0:Y:S02]  /*1e30*/  SHFL.BFLY PT, R21, R70, 0x1, 0x1f ;  /* 0x0c201f0046157f89 */ /* 0x001e2400000e0000 */
[----:B0-----:R-:W-:-:S05]  /*1e40*/  FADD R21, R70, R21 ;  /* 0x0000001546157221 */ /* 0x001fca0000000000 */
[----:B------:R0:W-:Y:S01]  /*1e50*/  @P1 STS [R116+0x1000], R21 ;  /* 0x0010001574001388 */ /* 0x0001e20000000800 */
[C---:B------:R-:W-:Y:S01]  /*1e60*/  IMAD.WIDE R46, R5.reuse, 0x2, R94 ;  /* 0x00000002052e7825 */ /* 0x040fe200078e025e */
[----:B------:R-:W-:Y:S03]  /*1e70*/  BAR.SYNC.DEFER_BLOCKING 0x0 ;  /* 0x0000000000007b1d */ /* 0x000fe60000010000 */
[----:B------:R-:W-:-:S04]  /*1e80*/  IMAD.WIDE R44, R5, 0x2, R92 ;  /* 0x00000002052c7825 */ /* 0x000fc800078e025c */
[----:B------:R-:W-:-:S04]  /*1e90*/  IMAD.WIDE R54, R5, 0x2, R98 ;  /* 0x0000000205367825 */ /* 0x000fc800078e0262 */
[----:B------:R-:W-:-:S04]  /*1ea0*/  IMAD.WIDE R52, R5, 0x2, R96 ;  /* 0x0000000205347825 */ /* 0x000fc800078e0260 */
[----:B------:R-:W-:-:S04]  /*1eb0*/  IMAD.WIDE R24, R5, 0x2, R90 ;  /* 0x0000000205187825 */ /* 0x000fc800078e025a */
[----:B0-----:R-:W-:-:S04]  /*1ec0*/  IMAD.WIDE R20, R5, 0x2, R88 ;  /* 0x0000000205147825 */ /* 0x001fc800078e0258 */
[C---:B------:R-:W-:Y:S01]  /*1ed0*/  IMAD.WIDE R22, R5.reuse, 0x2, R86 ;  /* 0x0000000205167825 */ /* 0x040fe200078e0256 */
[----:B------:R-:W2:Y:S03]  /*1ee0*/  LDG.E.U16 R83, desc[UR10][R54.64] ;  /* 0x0000000a36537981 */ /* 0x000ea6000c1e1500 */
[----:B------:R-:W-:Y:S01]  /*1ef0*/  IMAD.WIDE R26, R5, 0x2, R84 ;  /* 0x00000002051a7825 */ /* 0x000fe200078e0254 */
[----:B------:R0:W3:Y:S04]  /*1f00*/  LDG.E.U16 R117, desc[UR10][R52.64] ;  /* 0x0000000a34757981 */ /* 0x0000e8000c1e1500 */
[----:B------:R-:W4:Y:S04]  /*1f10*/  LDG.E.U16 R47, desc[UR10][R46.64] ;  /* 0x0000000a2e2f7981 */ /* 0x000f28000c1e1500 */
[----:B------:R-:W5:Y:S04]  /*1f20*/  LDG.E.U16 R45, desc[UR10][R44.64] ;  /* 0x0000000a2c2d7981 */ /* 0x000f68000c1e1500 */
[----:B------:R1:W5:Y:S04]  /*1f30*/  LDG.E.U16 R119, desc[UR10][R24.64] ;  /* 0x0000000a18777981 */ /* 0x000368000c1e1500 */
[----:B------:R-:W5:Y:S04]  /*1f40*/  LDG.E.U16 R121, desc[UR10][R20.64] ;  /* 0x0000000a14797981 */ /* 0x000f68000c1e1500 */
[----:B------:R-:W5:Y:S04]  /*1f50*/  LDG.E.U16 R123, desc[UR10][R22.64] ;  /* 0x0000000a167b7981 */ /* 0x000f68000c1e1500 */
[----:B------:R1:W5:Y:S04]  /*1f60*/  LDG.E.U16 R125, desc[UR10][R26.64] ;  /* 0x0000000a1a7d7981 */ /* 0x000368000c1e1500 */
[----:B0-----:R-:W0:Y:S04]  /*1f70*/  LDS R53, [R62+0x1000] ;  /* 0x001000003e357984 */ /* 0x001e280000000800 */
[----:B------:R-:W0:Y:S04]  /*1f80*/  LDS R52, [R59+0x1000] ;  /* 0x001000003b347984 */ /* 0x000e280000000800 */
[----:B------:R-:W0:Y:S04]  /*1f90*/  LDS R55, [R57+0x1000] ;  /* 0x0010000039377984 */ /* 0x000e280000000800 */
[----:B------:R1:W0:Y:S01]  /*1fa0*/  LDS R54, [R56+0x1000] ;  /* 0x0010000038367984 */ /* 0x0002220000000800 */
[----:B------:R-:W-:Y:S01]  /*1fb0*/  BAR.SYNC.DEFER_BLOCKING 0x0 ;  /* 0x0000000000007b1d */ /* 0x000fe20000010000 */
[----:B-1----:R-:W-:-:S02]  /*1fc0*/  F2FP.F16.F32.PACK_AB R24, R61, R58 ;  /* 0x0000003a3d18723e */ /* 0x002fc400000000ff */
[----:B------:R-:W-:Y:S02]  /*1fd0*/  F2FP.F16.F32.PACK_AB R25, R63, R60 ;  /* 0x0000003c3f19723e */ /* 0x000fe400000000ff */
[----:B------:R-:W-:Y:S02]  /*1fe0*/  F2FP.F16.F32.PACK_AB R26, R65, R64 ;  /* 0x00000040411a723e */ /* 0x000fe400000000ff */
[----:B------:R-:W-:Y:S01]  /*1ff0*/  F2FP.F16.F32.PACK_AB R27, R67, R66 ;  /* 0x00000042431b723e */ /* 0x000fe200000000ff */
[----:B------:R-:W-:Y:S01]  /*2000*/  FADD R56, -R49, R82 ;  /* 0x0000005231387221 */ /* 0x000fe20000000100 */
[----:B------:R-:W-:-:S03]  /*2010*/  FADD R58, -R51, R80 ;  /* 0x00000050333a7221 */ /* 0x000fc60000000100 */
[----:B------:R-:W-:Y:S01]  /*2020*/  FMUL R57, R56, 1.4426950216293334961 ;  /* 0x3fb8aa3b38397820 */ /* 0x000fe20000400000 */
[----:B------:R-:W-:Y:S01]  /*2030*/  FADD R56, -R48, R81 ;  /* 0x0000005130387221 */ /* 0x000fe20000000100 */
[----:B------:R-:W-:Y:S01]  /*2040*/  FMUL R59, R58, 1.4426950216293334961 ;  /* 0x3fb8aa3b3a3b7820 */ /* 0x000fe20000400000 */
[----:B------:R-:W-:Y:S02]  /*2050*/  FADD R58, -R50, R79 ;  /* 0x0000004f323a7221 */ /* 0x000fe40000000100 */
[----:B------:R-:W-:Y:S02]  /*2060*/  FMUL R56, R56, 1.4426950216293334961 ;  /* 0x3fb8aa3b38387820 */ /* 0x000fe40000400000 */
[----:B------:R-:W-:Y:S01]  /*2070*/  FMUL R58, R58, 1.4426950216293334961 ;  /* 0x3fb8aa3b3a3a7820 */ /* 0x000fe20000400000 */
[----:B------:R-:W1:Y:S08]  /*2080*/  MUFU.EX2 R57, R57 ;  /* 0x0000003900397308 */ /* 0x000e700000000800 */
[----:B------:R-:W0:Y:S08]  /*2090*/  MUFU.EX2 R56, R56 ;  /* 0x0000003800387308 */ /* 0x000e300000000800 */
[----:B------:R-:W0:Y:S08]  /*20a0*/  MUFU.EX2 R59, R59 ;  /* 0x0000003b003b7308 */ /* 0x000e300000000800 */
[----:B------:R-:W0:Y:S01]  /*20b0*/  MUFU.EX2 R58, R58 ;  /* 0x0000003a003a7308 */ /* 0x000e220000000800 */
[C---:B-1----:R-:W-:Y:S01]  /*20c0*/  FMUL R32, R57.reuse, R32 ;  /* 0x0000002039207220 */ /* 0x042fe20000400000 */
[C---:B------:R-:W-:Y:S01]  /*20d0*/  FMUL R33, R57.reuse, R33 ;  /* 0x0000002139217220 */ /* 0x040fe20000400000 */
[C---:B------:R-:W-:Y:S01]  /*20e0*/  FMUL R40, R57.reuse, R40 ;  /* 0x0000002839287220 */ /* 0x040fe20000400000 */
[----:B------:R-:W-:Y:S01]  /*20f0*/  FMUL R41, R57, R41 ;  /* 0x0000002939297220 */ /* 0x000fe20000400000 */
[C---:B0-----:R-:W-:Y:S01]  /*2100*/  FMUL R34, R56.reuse, R34 ;  /* 0x0000002238227220 */ /* 0x041fe20000400000 */
[C---:B------:R-:W-:Y:S01]  /*2110*/  FMUL R35, R56.reuse, R35 ;  /* 0x0000002338237220 */ /* 0x040fe20000400000 */
[C---:B------:R-:W-:Y:S01]  /*2120*/  FMUL R42, R56.reuse, R42 ;  /* 0x0000002a382a7220 */ /* 0x040fe20000400000 */
[----:B------:R-:W-:Y:S01]  /*2130*/  FMUL R43, R56, R43 ;  /* 0x0000002b382b7220 */ /* 0x000fe20000400000 */
[----:B------:R-:W-:Y:S01]  /*2140*/  UIADD3 UR4, UP0, UR4, 0x10, URZ ;  /* 0x0000001004047890 */ /* 0x000fe2000ff1e03f */
[C---:B------:R-:W-:Y:S01]  /*2150*/  FMUL R36, R59.reuse, R36 ;  /* 0x000000243b247220 */ /* 0x040fe20000400000 */
[----:B------:R-:W-:-:S02]  /*2160*/  FMUL R37, R59, R37 ;  /* 0x000000253b257220 */ /* 0x000fc40000400000 */
[----:B------:R-:W-:Y:S01]  /*2170*/  UIADD3.X UR5, URZ, UR5, URZ, UP0, !UPT ;  /* 0x000000053f057290 */ /* 0x000fe200087fe43f */
[C---:B------:R-:W-:Y:S01]  /*2180*/  FMUL R38, R58.reuse, R38 ;  /* 0x000000263a267220 */ /* 0x040fe20000400000 */
[----:B------:R-:W-:Y:S01]  /*2190*/  FMUL R39, R58, R39 ;  /* 0x000000273a277220 */ /* 0x000fe20000400000 */
[----:B------:R-:W-:Y:S01]  /*21a0*/  ISETP.LE.U32.AND P2, PT, R74, UR4, PT ;  /* 0x000000044a007c0c */ /* 0x000fe2000bf43070 */
[C---:B------:R-:W-:Y:S01]  /*21b0*/  FMUL R28, R59.reuse, R28 ;  /* 0x0000001c3b1c7220 */ /* 0x040fe20000400000 */
[C---:B------:R-:W-:Y:S01]  /*21c0*/  FMUL R29, R59.reuse, R29 ;  /* 0x0000001d3b1d7220 */ /* 0x040fe20000400000 */
[C---:B------:R-:W-:Y:S01]  /*21d0*/  FMUL R30, R58.reuse, R30 ;  /* 0x0000001e3a1e7220 */ /* 0x040fe20000400000 */
[C---:B------:R-:W-:Y:S01]  /*21e0*/  FMUL R31, R58.reuse, R31 ;  /* 0x0000001f3a1f7220 */ /* 0x040fe20000400000 */
[----:B------:R-:W-:Y:S01]  /*21f0*/  FFMA R6, R58, R6, R53 ;  /* 0x000000063a067223 */ /* 0x000fe20000000035 */
[----:B------:R-:W-:Y:S01]  /*2200*/  FFMA R71, R59, R71, R52 ;  /* 0x000000473b477223 */ /* 0x000fe20000000034 */
[----:B------:R-:W-:Y:S01]  /*2210*/  FFMA R72, R56, R72, R55 ;  /* 0x0000004838487223 */ /* 0x000fe20000000037 */
[----:B------:R-:W-:Y:S01]  /*2220*/  FFMA R73, R57, R73, R54 ;  /* 0x0000004939497223 */ /* 0x000fe20000000036 */
[----:B------:R-:W-:-:S02]  /*2230*/  IMAD.MOV.U32 R82, RZ, RZ, R49 ;  /* 0x000000ffff527224 */ /* 0x000fc400078e0031 */
[----:B------:R-:W-:Y:S02]  /*2240*/  IMAD.MOV.U32 R81, RZ, RZ, R48 ;  /* 0x000000ffff517224 */ /* 0x000fe400078e0030 */
[----:B------:R-:W-:Y:S02]  /*2250*/  IMAD.MOV.U32 R80, RZ, RZ, R51 ;  /* 0x000000ffff507224 */ /* 0x000fe400078e0033 */
[----:B------:R-:W-:Y:S01]  /*2260*/  IMAD.MOV.U32 R79, RZ, RZ, R50 ;  /* 0x000000ffff4f7224 */ /* 0x000fe200078e0032 */
[----:B--2---:R-:W-:Y:S04]  /*2270*/  STS.U16 [R76+UR6+0x1000], R83 ;  /* 0x001000534c007988 */ /* 0x004fe80008000406 */
[----:B---3--:R-:W-:Y:S04]  /*2280*/  STS.U16 [R76+UR6+0x1100], R117 ;  /* 0x001100754c007988 */ /* 0x008fe80008000406 */
[----:B----4-:R-:W-:Y:S04]  /*2290*/  STS.U16 [R76+UR6+0x1200], R47 ;  /* 0x0012002f4c007988 */ /* 0x010fe80008000406 */
[----:B-----5:R-:W-:Y:S04]  /*22a0*/  STS.U16 [R76+UR6+0x1300], R45 ;  /* 0x0013002d4c007988 */ /* 0x020fe80008000406 */
[----:B------:R-:W-:Y:S04]  /*22b0*/  STS.U16 [R76+UR6+0x1400], R119 ;  /* 0x001400774c007988 */ /* 0x000fe80008000406 */
[----:B------:R-:W-:Y:S04]  /*22c0*/  STS.U16 [R76+UR6+0x1500], R121 ;  /* 0x001500794c007988 */ /* 0x000fe80008000406 */
[----:B------:R-:W-:Y:S04]  /*22d0*/  STS.U16 [R76+UR6+0x1600], R123 ;  /* 0x0016007b4c007988 */ /* 0x000fe80008000406 */
[----:B------:R-:W-:Y:S04]  /*22e0*/  STS.U16 [R76+UR6+0x1700], R125 ;  /* 0x0017007d4c007988 */ /* 0x000fe80008000406 */
[----:B------:R-:W-:Y:S01]  /*22f0*/  STSM.16.M88.4 [R12+0x1800], R24 ;  /* 0x001800180c007844 */ /* 0x000fe20000000200 */
[----:B------:R-:W-:Y:S06]  /*2300*/  BAR.SYNC.DEFER_BLOCKING 0x0 ;  /* 0x0000000000007b1d */ /* 0x000fec0000010000 */
[----:B------:R-:W-:Y:S04]  /*2310*/  LDSM.16.M88.4 R44, [R17+UR6+0x1800] ;  /* 0x00180006112c783b */ /* 0x000fe80008000200 */
[----:B------:R-:W0:Y:S04]  /*2320*/  LDSM.16.M88.4 R20, [R14+0x1000] ;  /* 0x001000000e14783b */ /* 0x000e280000000200 */
[----:B------:R-:W1:Y:S01]  /*2330*/  LDSM.16.M88.4 R24, [R17+UR6+0x1a00] ;  /* 0x001a00061118783b */ /* 0x000e620008000200 */
[C---:B0-----:R-:W-:Y:S06]  /*2340*/  HMMA.16816.F32 R32, R44.reuse, R20, R32 ;  /* 0x000000142c20723c */ /* 0x041fec0000001820 */
[----:B------:R-:W-:Y:S01]  /*2350*/  HMMA.16816.F32 R40, R44, R22, R40 ;  /* 0x000000162c28723c */ /* 0x000fe20000001828 */
[----:B------:R-:W0:Y:S05]  /*2360*/  LDC R44, c[0x0][0x264] ;  /* 0x00009900ff2c7b82 */ /* 0x000e2a0000000800 */
[----:B-1----:R-:W-:Y:S03]  /*2370*/  HMMA.16816.F32 R36, R24, R20, R36 ;  /* 0x000000141824723c */ /* 0x002fe60000001824 */
[----:B------:R-:W1:Y:S04]  /*2380*/  LDC R46, c[0x0][0x254] ;  /* 0x00009500ff2e7b82 */ /* 0x000e680000000800 */
[----:B------:R-:W-:-:S05]  /*2390*/  IMAD.U32 R20, RZ, RZ, UR5 ;  /* 0x00000005ff147e24 */ /* 0x000fca000f8e00ff */
[----:B------:R-:W-:Y:S01]  /*23a0*/  ISETP.GE.U32.AND.EX P2, PT, R20, RZ, PT, P2 ;  /* 0x000000ff1400720c */ /* 0x000fe20003f46120 */
[----:B------:R-:W-:Y:S01]  /*23b0*/  HMMA.16816.F32 R28, R24, R22, R28 ;  /* 0x00000016181c723c */ /* 0x000fe2000000181c */
[----:B0-----:R-:W-:Y:S01]  /*23c0*/  IMAD R5, R44, 0x10, R5 ;  /* 0x000000102c057824 */ /* 0x001fe200078e0205 */
[----:B-1----:R-:W-:-:S10]  /*23d0*/  LEA R19, R46, R19, 0x4 ;  /* 0x000000132e137211 */ /* 0x002fd400078e20ff */
[----:B------:R-:W-:-:S12]  /*23e0*/  @!P2 BRA `(.L_x_1) ;  /* 0xffffffec009ca947 */ /* 0x000fd8000383ffff */
.L_x_0:
[C---:B------:R-:W-:Y:S01]  /*23f0*/  FMUL R7, R73.reuse, 8388608 ;  /* 0x4b00000049077820 */ /* 0x040fe20000400000 */
[----:B------:R-:W-:Y:S01]  /*2400*/  FSETP.GEU.AND P0, PT, R73, 1.175494350822287508e-38, PT ;  /* 0x008000004900780b */ /* 0x000fe20003f0e000 */
[----:B------:R-:W-:Y:S01]  /*2410*/  IMAD.MOV.U32 R20, RZ, RZ, R6 ;  /* 0x000000ffff147224 */ /* 0x000fe200078e0006 */
[----:B------:R-:W-:Y:S01]  /*2420*/  SHF.R.U32.HI R5, RZ, 0x1, R0 ;  /* 0x00000001ff057819 */ /* 0x000fe20000011600 */
[----:B------:R-:W-:Y:S01]  /*2430*/  FMUL R6, R71, 8388608 ;  /* 0x4b00000047067820 */ /* 0x000fe20000400000 */
[----:B------:R-:W-:Y:S01]  /*2440*/  FSEL R7, R7, R73, !P0 ;  /* 0x0000004907077208 */ /* 0x000fe20004000000 */
[----:B------:R-:W-:Y:S01]  /*2450*/  IMAD.MOV.U32 R21, RZ, RZ, R32 ;  /* 0x000000ffff157224 */ /* 0x000fe200078e0020 */
[----:B------:R-:W-:Y:S01]  /*2460*/  LOP3.LUT R10, R5, 0xc, RZ, 0xc0, !PT ;  /* 0x0000000c050a7812 */ /* 0x000fe200078ec0ff */
[----:B------:R-:W-:Y:S01]  /*2470*/  BAR.SYNC.DEFER_BLOCKING 0x0 ;  /* 0x0000000000007b1d */ /* 0x000fe20000010000 */
[C---:B------:R-:W-:Y:S01]  /*2480*/  FSETP.GEU.AND P3, PT, R20.reuse, 1.175494350822287508e-38, PT ;  /* 0x008000001400780b */ /* 0x040fe20003f6e000 */
[----:B------:R-:W-:Y:S01]  /*2490*/  VIADD R5, R7, 0xc0cafb0d ;  /* 0xc0cafb0d07057836 */ /* 0x000fe20000000000 */
[----:B------:R-:W-:Y:S01]  /*24a0*/  FSETP.GT.AND P6, PT, |R20|, 8.50705917302346158658e+37, PT ;  /* 0x7e8000001400780b */ /* 0x000fe20003fc4200 */
[----:B------:R-:W-:Y:S01]  /*24b0*/  IMAD.MOV.U32 R24, RZ, RZ, R29 ;  /* 0x000000ffff187224 */ /* 0x000fe200078e001d */
[----:B------:R-:W-:Y:S01]  /*24c0*/  FSEL R9, RZ, -23, P0 ;  /* 0xc1b80000ff097808 */ /* 0x000fe20000000000 */
[----:B------:R-:W-:Y:S01]  /*24d0*/  ULDC.64 UR4, c[0x0][0x270] ;  /* 0x00009c0000047ab9 */ /* 0x000fe20000000a00 */
[----:B0-----:R-:W-:Y:S01]  /*24e0*/  LOP3.LUT R14, R5, 0xff800000, RZ, 0xc0, !PT ;  /* 0xff800000050e7812 */ /* 0x001fe200078ec0ff */
[----:B------:R-:W-:Y:S01]  /*24f0*/  UIMAD UR4, UR7, UR4, URZ ;  /* 0x00000004070472a4 */ /* 0x000fe2000f8e023f */
[----:B------:R-:W-:-:S02]  /*2500*/  LEA R5, R2, UR6, 0x4 ;  /* 0x0000000602057c11 */ /* 0x000fc4000f8e20ff */
[----:B------:R-:W-:Y:S01]  /*2510*/  I2FP.F32.S32 R8, R14 ;  /* 0x0000000e00087245 */ /* 0x000fe20000201400 */
[----:B------:R-:W-:Y:S01]  /*2520*/  IMAD.IADD R14, R7, 0x1, -R14 ;  /* 0x00000001070e7824 */ /* 0x000fe200078e0a0e */
[----:B------:R-:W-:Y:S01]  /*2530*/  FSETP.GEU.AND P4, PT, |R20|, 1.175494350822287508e-38, PT ;  /* 0x008000001400780b */ /* 0x000fe20003f8e200 */
[----:B------:R-:W-:Y:S02]  /*2540*/  IMAD.IADD R2, R10, 0x1, R5 ;  /* 0x000000010a027824 */ /* 0x000fe400078e0205 */
[----:B------:R-:W-:Y:S01]  /*2550*/  FMUL R5, R20, 8388608 ;  /* 0x4b00000014057820 */ /* 0x000fe20000400000 */
[----:B------:R-:W-:Y:S01]  /*2560*/  FFMA.FTZ R9, R8, 1.1920928955078125e-07, R9 ;  /* 0x3400000008097823 */ /* 0x000fe20000010009 */
[----:B------:R-:W-:Y:S01]  /*2570*/  FSETP.GEU.AND P2, PT, R71, 1.175494350822287508e-38, PT ;  /* 0x008000004700780b */ /* 0x000fe20003f4e000 */
[C---:B------:R-:W-:Y:S01]  /*2580*/  FMUL R8, R72.reuse, 8388608 ;  /* 0x4b00000048087820 */ /* 0x040fe20000400000 */
[----:B------:R-:W-:Y:S01]  /*2590*/  FSETP.GEU.AND P1, PT, R72, 1.175494350822287508e-38, PT ;  /* 0x008000004800780b */ /* 0x000fe20003f2e000 */
[----:B------:R-:W-:Y:S01]  /*25a0*/  @P6 FMUL R31, R31, 0.25 ;  /* 0x3e8000001f1f6820 */ /* 0x000fe20000400000 */
[----:B------:R-:W-:Y:S01]  /*25b0*/  FSEL R5, R5, R20, !P3 ;  /* 0x0000001405057208 */ /* 0x000fe20005800000 */
[----:B------:R-:W-:Y:S01]  /*25c0*/  @P6 FMUL R20, R20, 0.25 ;  /* 0x3e80000014146820 */ /* 0x000fe20000400000 */
[----:B------:R-:W-:Y:S01]  /*25d0*/  FSETP.GT.AND P0, PT, |R72|, 8.50705917302346158658e+37, PT ;  /* 0x7e8000004800780b */ /* 0x000fe20003f04200 */
[----:B------:R-:W-:Y:S01]  /*25e0*/  @P6 FMUL R30, R30, 0.25 ;  /* 0x3e8000001e1e6820 */ /* 0x000fe20000400000 */
[----:B------:R-:W-:Y:S01]  /*25f0*/  FSEL R6, R6, R71, !P2 ;  /* 0x0000004706067208 */ /* 0x000fe20005000000 */
[----:B------:R-:W-:Y:S01]  /*2600*/  VIADD R16, R5, 0xc0cafb0d ;  /* 0xc0cafb0d05107836 */ /* 0x000fe20000000000 */
[----:B------:R-:W-:Y:S01]  /*2610*/  FSEL R8, R8, R72, !P1 ;  /* 0x0000004808087208 */ /* 0x000fe20004800000 */
[----:B------:R-:W-:Y:S01]  /*2620*/  @!P4 FMUL R20, R20, 16777216 ;  /* 0x4b8000001414c820 */ /* 0x000fe20000400000 */
[----:B------:R-:W-:Y:S01]  /*2630*/  @P6 FMUL R39, R39, 0.25 ;  /* 0x3e80000027276820 */ /* 0x000fe20000400000 */
[----:B------:R-:W-:Y:S01]  /*2640*/  VIADD R13, R6, 0xc0cafb0d ;  /* 0xc0cafb0d060d7836 */ /* 0x000fe20000000000 */
[----:B------:R-:W-:Y:S01]  /*2650*/  LOP3.LUT R18, R16, 0xff800000, RZ, 0xc0, !PT ;  /* 0xff80000010127812 */ /* 0x000fe200078ec0ff */
[----:B------:R-:W-:Y:S01]  /*2660*/  @P6 FMUL R38, R38, 0.25 ;  /* 0x3e80000026266820 */ /* 0x000fe20000400000 */
[----:B------:R-:W-:Y:S01]  /*2670*/  FSEL R16, RZ, -23, P3 ;  /* 0xc1b80000ff107808 */ /* 0x000fe20001800000 */
[----:B------:R-:W0:Y:S01]  /*2680*/  MUFU.RCP R20, R20 ;  /* 0x0000001400147308 */ /* 0x000e220000001000 */
[C---:B------:R-:W-:Y:S01]  /*2690*/  FSETP.GEU.AND P3, PT, |R72|.reuse, 1.175494350822287508e-38, PT ;  /* 0x008000004800780b */ /* 0x040fe20003f6e200 */
[----:B------:R-:W-:Y:S01]  /*26a0*/  @P0 FMUL R72, R72, 0.25 ;  /* 0x3e80000048480820 */ /* 0x000fe20000400000 */
[----:B------:R-:W-:Y:S01]  /*26b0*/  IADD3 R11, R8, -0x3f3504f3, RZ ;  /* 0xc0cafb0d080b7810 */ /* 0x000fe20007ffe0ff */
[----:B------:R-:W-:Y:S01]  /*26c0*/  @!P4 FMUL R31, R31, 16777216 ;  /* 0x4b8000001f1fc820 */ /* 0x000fe20000400000 */
[----:B------:R-:W-:Y:S01]  /*26d0*/  FSETP.GT.AND P6, PT, |R73|, 8.50705917302346158658e+37, PT ;  /* 0x7e8000004900780b */ /* 0x000fe20003fc4200 */
[----:B------:R-:W-:Y:S01]  /*26e0*/  @!P4 FMUL R30, R30, 16777216 ;  /* 0x4b8000001e1ec820 */ /* 0x000fe20000400000 */
[----:B------:R-:W-:Y:S01]  /*26f0*/  LOP3.LUT R15, R11, 0xff800000, RZ, 0xc0, !PT ;  /* 0xff8000000b0f7812 */ /* 0x000fe200078ec0ff */
[----:B------:R-:W-:Y:S01]  /*2700*/  @!P4 FMUL R39, R39, 16777216 ;  /* 0x4b8000002727c820 */ /* 0x000fe20000400000 */
[----:B------:R-:W-:Y:S01]  /*2710*/  LOP3.LUT R17, R13, 0xff800000, RZ, 0xc0, !PT ;  /* 0xff8000000d117812 */ /* 0x000fe200078ec0ff */
[----:B------:R-:W-:Y:S01]  /*2720*/  @!P4 FMUL R38, R38, 16777216 ;  /* 0x4b8000002626c820 */ /* 0x000fe20000400000 */
[----:B------:R-:W-:Y:S01]  /*2730*/  FSEL R12, RZ, -23, P2 ;  /* 0xc1b80000ff0c7808 */ /* 0x000fe20001000000 */
[----:B------:R-:W-:Y:S01]  /*2740*/  @P0 FMUL R43, R43, 0.25 ;  /* 0x3e8000002b2b0820 */ /* 0x000fe20000400000 */
[C---:B------:R-:W-:Y:S01]  /*2750*/  FSETP.GEU.AND P2, PT, |R73|.reuse, 1.175494350822287508e-38, PT ;  /* 0x008000004900780b */ /* 0x040fe20003f4e200 */
[----:B------:R-:W-:Y:S01]  /*2760*/  @!P3 FMUL R72, R72, 16777216 ;  /* 0x4b8000004848b820 */ /* 0x000fe20000400000 */
[----:B------:R-:W-:Y:S01]  /*2770*/  FSEL R10, RZ, -23, P1 ;  /* 0xc1b80000ff0a7808 */ /* 0x000fe20000800000 */
[----:B------:R-:W-:Y:S01]  /*2780*/  @P0 FMUL R42, R42, 0.25 ;  /* 0x3e8000002a2a0820 */ /* 0x000fe20000400000 */
[----:B------:R-:W-:Y:S01]  /*2790*/  I2FP.F32.S32 R11, R15 ;  /* 0x0000000f000b7245 */ /* 0x000fe20000201400 */
[----:B------:R-:W-:Y:S01]  /*27a0*/  @P6 FMUL R73, R73, 0.25 ;  /* 0x3e80000049496820 */ /* 0x000fe20000400000 */
[----:B------:R-:W-:Y:S01]  /*27b0*/  I2FP.F32.S32 R13, R17 ;  /* 0x00000011000d7245 */ /* 0x000fe20000201400 */
[C---:B0-----:R-:W-:Y:S01]  /*27c0*/  FMUL R22, R20.reuse, R39 ;  /* 0x0000002714167220 */ /* 0x041fe20000400000 */
[----:B------:R-:W-:Y:S01]  /*27d0*/  I2FP.F32.S32 R19, R18 ;  /* 0x0000001200137245 */ /* 0x000fe20000201400 */
[----:B------:R-:W-:Y:S01]  /*27e0*/  FFMA.FTZ R10, R11, 1.1920928955078125e-07, R10 ;  /* 0x340000000b0a7823 */ /* 0x000fe2000001000a */
[----:B------:R-:W-:Y:S01]  /*27f0*/  FSETP.GT.AND P1, PT, |R71|, 8.50705917302346158658e+37, PT ;  /* 0x7e8000004700780b */ /* 0x000fe20003f24200 */
[----:B------:R-:W-:Y:S01]  /*2800*/  FFMA.FTZ R11, R13, 1.1920928955078125e-07, R12 ;  /* 0x340000000d0b7823 */ /* 0x000fe2000001000c */
[----:B------:R-:W-:Y:S01]  /*2810*/  FSETP.GEU.AND P4, PT, |R71|, 1.175494350822287508e-38, PT ;  /* 0x008000004700780b */ /* 0x000fe20003f8e200 */
[----:B------:R-:W-:Y:S01]  /*2820*/  FFMA.FTZ R12, R19, 1.1920928955078125e-07, R16 ;  /* 0x34000000130c7823 */ /* 0x000fe20000010010 */
[----:B------:R-:W-:Y:S01]  /*2830*/  MOV R32, R34 ;  /* 0x0000002200207202 */ /* 0x000fe20000000f00 */
[----:B------:R-:W0:Y:S01]  /*2840*/  MUFU.RCP R19, R72 ;  /* 0x0000004800137308 */ /* 0x000e220000001000 */
[----:B------:R-:W-:Y:S01]  /*2850*/  @!P2 FMUL R73, R73, 16777216 ;  /* 0x4b8000004949a820 */ /* 0x000fe20000400000 */
[C---:B------:R-:W-:Y:S01]  /*2860*/  FMUL R13, R20.reuse, R31 ;  /* 0x0000001f140d7220 */ /* 0x040fe20000400000 */
[C---:B------:R-:W-:Y:S01]  /*2870*/  FMUL R16, R20.reuse, R30 ;  /* 0x0000001e14107220 */ /* 0x040fe20000400000 */
[----:B------:R-:W-:Y:S01]  /*2880*/  FMUL R23, R20, R38 ;  /* 0x0000002614177220 */ /* 0x000fe20000400000 */
[----:B------:R-:W-:Y:S01]  /*2890*/  @P0 FMUL R35, R35, 0.25 ;  /* 0x3e80000023230820 */ /* 0x000fe20000400000 */
[----:B------:R-:W-:Y:S01]  /*28a0*/  @P0 FMUL R32, R32, 0.25 ;  /* 0x3e80000020200820 */ /* 0x000fe20000400000 */
[----:B------:R-:W-:Y:S01]  /*28b0*/  @!P3 FMUL R43, R43, 16777216 ;  /* 0x4b8000002b2bb820 */ /* 0x000fe20000400000 */
[----:B------:R-:W1:Y:S01]  /*28c0*/  MUFU.RCP R20, R73 ;  /* 0x0000004900147308 */ /* 0x000e620000001000 */
[----:B------:R-:W-:Y:S01]  /*28d0*/  @P1 FMUL R71, R71, 0.25 ;  /* 0x3e80000047471820 */ /* 0x000fe20000400000 */
[----:B------:R-:W-:Y:S01]  /*28e0*/  @!P3 FMUL R42, R42, 16777216 ;  /* 0x4b8000002a2ab820 */ /* 0x000fe20000400000 */
[----:B------:R-:W-:Y:S01]  /*28f0*/  @!P3 FMUL R35, R35, 16777216 ;  /* 0x4b8000002323b820 */ /* 0x000fe20000400000 */
[----:B------:R-:W-:Y:S01]  /*2900*/  @!P3 FMUL R32, R32, 16777216 ;  /* 0x4b8000002020b820 */ /* 0x000fe20000400000 */
[----:B------:R-:W-:Y:S01]  /*2910*/  @!P4 FMUL R71, R71, 16777216 ;  /* 0x4b8000004747c820 */ /* 0x000fe20000400000 */
[----:B------:R-:W-:Y:S01]  /*2920*/  @P6 FMUL R40, R40, 0.25 ;  /* 0x3e80000028286820 */ /* 0x000fe20000400000 */
[----:B------:R-:W-:-:S02]  /*2930*/  IMAD.MOV.U32 R34, RZ, RZ, R28 ;  /* 0x000000ffff227224 */ /* 0x000fc400078e001c */
[----:B------:R-:W-:Y:S01]  /*2940*/  @P6 FMUL R41, R41, 0.25 ;  /* 0x3e80000029296820 */ /* 0x000fe20000400000 */
[C---:B0-----:R-:W-:Y:S01]  /*2950*/  FMUL R26, R19.reuse, R43 ;  /* 0x0000002b131a7220 */ /* 0x041fe20000400000 */
[C---:B------:R-:W-:Y:S01]  /*2960*/  FMUL R27, R19.reuse, R42 ;  /* 0x0000002a131b7220 */ /* 0x040fe20000400000 */
[C---:B------:R-:W-:Y:S01]  /*2970*/  FMUL R31, R19.reuse, R35 ;  /* 0x00000023131f7220 */ /* 0x040fe20000400000 */
[----:B------:R-:W-:Y:S01]  /*2980*/  FMUL R30, R19, R32 ;  /* 0x00000020131e7220 */ /* 0x000fe20000400000 */
[----:B------:R-:W-:Y:S01]  /*2990*/  @!P2 FMUL R40, R40, 16777216 ;  /* 0x4b8000002828a820 */ /* 0x000fe20000400000 */
[----:B------:R-:W0:Y:S01]  /*29a0*/  MUFU.RCP R19, R71 ;  /* 0x0000004700137308 */ /* 0x000e220000001000 */
[----:B------:R-:W-:Y:S01]  /*29b0*/  @P6 FMUL R33, R33, 0.25 ;  /* 0x3e80000021216820 */ /* 0x000fe20000400000 */
[----:B------:R-:W-:Y:S01]  /*29c0*/  @P6 FMUL R21, R21, 0.25 ;  /* 0x3e80000015156820 */ /* 0x000fe20000400000 */
[----:B-1----:R-:W-:Y:S01]  /*29d0*/  FMUL R29, R20, R40 ;  /* 0x00000028141d7220 */ /* 0x002fe20000400000 */
[----:B------:R-:W-:Y:S01]  /*29e0*/  @P1 FMUL R24, R24, 0.25 ;  /* 0x3e80000018181820 */ /* 0x000fe20000400000 */
[----:B------:R-:W1:Y:S01]  /*29f0*/  LDC R40, c[0x0][0x278] ;  /* 0x00009e00ff287b82 */ /* 0x000e620000000800 */
[----:B------:R-:W-:Y:S01]  /*2a00*/  @P1 FMUL R37, R37, 0.25 ;  /* 0x3e80000025251820 */ /* 0x000fe20000400000 */
[----:B------:R-:W-:Y:S01]  /*2a10*/  @!P2 FMUL R41, R41, 16777216 ;  /* 0x4b8000002929a820 */ /* 0x000fe20000400000 */
[----:B------:R-:W-:Y:S01]  /*2a20*/  @!P2 FMUL R33, R33, 16777216 ;  /* 0x4b8000002121a820 */ /* 0x000fe20000400000 */
[----:B------:R-:W-:Y:S01]  /*2a30*/  @!P2 FMUL R21, R21, 16777216 ;  /* 0x4b8000001515a820 */ /* 0x000fe20000400000 */
[----:B------:R-:W-:Y:S01]  /*2a40*/  @P1 FMUL R34, R34, 0.25 ;  /* 0x3e80000022221820 */ /* 0x000fe20000400000 */
[----:B------:R-:W-:Y:S01]  /*2a50*/  @P1 FMUL R36, R36, 0.25 ;  /* 0x3e80000024241820 */ /* 0x000fe20000400000 */
[----:B------:R-:W-:Y:S01]  /*2a60*/  @!P4 FMUL R24, R24, 16777216 ;  /* 0x4b8000001818c820 */ /* 0x000fe20000400000 */
[----:B------:R-:W-:Y:S01]  /*2a70*/  @!P4 FMUL R37, R37, 16777216 ;  /* 0x4b8000002525c820 */ /* 0x000fe20000400000 */
[C---:B------:R-:W-:Y:S01]  /*2a80*/  FMUL R28, R20.reuse, R41 ;  /* 0x00000029141c7220 */ /* 0x040fe20000400000 */
[C---:B------:R-:W-:Y:S01]  /*2a90*/  FMUL R33, R20.reuse, R33 ;  /* 0x0000002114217220 */ /* 0x040fe20000400000 */
[----:B------:R-:W-:Y:S01]  /*2aa0*/  FMUL R32, R20, R21 ;  /* 0x0000001514207220 */ /* 0x000fe20000400000 */
[----:B------:R-:W-:Y:S01]  /*2ab0*/  @!P4 FMUL R34, R34, 16777216 ;  /* 0x4b8000002222c820 */ /* 0x000fe20000400000 */
[----:B------:R-:W-:Y:S01]  /*2ac0*/  @!P4 FMUL R36, R36, 16777216 ;  /* 0x4b8000002424c820 */ /* 0x000fe20000400000 */
[C---:B0-----:R-:W-:Y:S01]  /*2ad0*/  FMUL R20, R19.reuse, R24 ;  /* 0x0000001813147220 */ /* 0x041fe20000400000 */
[C---:B------:R-:W-:Y:S01]  /*2ae0*/  FMUL R25, R19.reuse, R37 ;  /* 0x0000002513197220 */ /* 0x040fe20000400000 */
[C---:B------:R-:W-:Y:S01]  /*2af0*/  FMUL R21, R19.reuse, R34 ;  /* 0x0000002213157220 */ /* 0x040fe20000400000 */
[----:B------:R-:W-:Y:S01]  /*2b00*/  FMUL R24, R19, R36 ;  /* 0x0000002413187220 */ /* 0x000fe20000400000 */
[----:B------:R-:W-:Y:S01]  /*2b10*/  F2FP.F16.F32.PACK_AB R32, R29, R32 ;  /* 0x000000201d20723e */ /* 0x000fe200000000ff */
[----:B------:R-:W-:Y:S01]  /*2b20*/  IMAD.IADD R15, R8, 0x1, -R15 ;  /* 0x00000001080f7824 */ /* 0x000fe200078e0a0f */
[----:B------:R-:W-:Y:S01]  /*2b30*/  F2FP.F16.F32.PACK_AB R28, R28, R33 ;  /* 0x000000211c1c723e */ /* 0x000fe200000000ff */
[----:B------:R-:W-:Y:S01]  /*2b40*/  IMAD.IADD R18, R5, 0x1, -R18 ;  /* 0x0000000105127824 */ /* 0x000fe200078e0a12 */
[----:B------:R-:W-:Y:S01]  /*2b50*/  F2FP.F16.F32.PACK_AB R20, R20, R25 ;  /* 0x000000191414723e */ /* 0x000fe200000000ff */
[----:B------:R-:W-:Y:S01]  /*2b60*/  STS [R3+UR6], R32 ;  /* 0x0000002003007988 */ /* 0x000fe20008000806 */
[----:B------:R-:W-:Y:S01]  /*2b70*/  SHF.R.U32.HI R25, RZ, 0x5, R0 ;  /* 0x00000005ff197819 */ /* 0x000fe20000011600 */
[----:B------:R-:W-:Y:S01]  /*2b80*/  FADD R14, R14, -1 ;  /* 0xbf8000000e0e7421 */ /* 0x000fe20000000000 */
[----:B------:R-:W-:Y:S01]  /*2b90*/  F2FP.F16.F32.PACK_AB R23, R16, R23 ;  /* 0x000000171017723e */ /* 0x000fe200000000ff */
[----:B------:R0:W-:Y:S01]  /*2ba0*/  STS [R3+UR6+0x80], R28 ;  /* 0x0000801c03007988 */ /* 0x0001e20008000806 */
[----:B------:R-:W-:Y:S01]  /*2bb0*/  F2FP.F16.F32.PACK_AB R27, R27, R30 ;  /* 0x0000001e1b1b723e */ /* 0x000fe200000000ff */
[----:B------:R-:W-:Y:S01]  /*2bc0*/  IMAD.MOV.U32 R30, RZ, RZ, 0x3dc6b27f ;  /* 0x3dc6b27fff1e7424 */ /* 0x000fe200078e00ff */
[----:B------:R-:W-:Y:S01]  /*2bd0*/  F2FP.F16.F32.PACK_AB R26, R26, R31 ;  /* 0x0000001f1a1a723e */ /* 0x000fe200000000ff */
[----:B------:R-:W-:Y:S01]  /*2be0*/  FADD R15, R15, -1 ;  /* 0xbf8000000f0f7421 */ /* 0x000fe20000000000 */
[----:B------:R-:W-:Y:S01]  /*2bf0*/  F2FP.F16.F32.PACK_AB R21, R21, R24 ;  /* 0x000000181515723e */ /* 0x000fe200000000ff */
[----:B------:R-:W2:Y:S01]  /*2c00*/  LDC.64 R42, c[0x0][0x228] ;  /* 0x00008a00ff2a7b82 */ /* 0x000ea20000000a00 */
[C---:B------:R-:W-:Y:S01]  /*2c10*/  LOP3.LUT R16, R3.reuse, 0x40, RZ, 0x3c, !PT ;  /* 0x0000004003107812 */ /* 0x040fe200078e3cff */
[----:B------:R-:W-:Y:S01]  /*2c20*/  USHF.L.U32 UR8, UR4, 0x1, URZ ;  /* 0x0000000104087899 */ /* 0x000fe2000800063f */
[----:B------:R-:W-:-:S02]  /*2c30*/  LOP3.LUT R19, R3, 0x4, RZ, 0x3c, !PT ;  /* 0x0000000403137812 */ /* 0x000fc400078e3cff */
[----:B------:R-:W-:Y:S01]  /*2c40*/  LOP3.LUT R24, R3, 0x44, RZ, 0x3c, !PT ;  /* 0x0000004403187812 */ /* 0x000fe200078e3cff */
[----:B------:R-:W-:Y:S01]  /*2c50*/  STS [R16+UR6+0x400], R27 ;  /* 0x0004001b10007988 */ /* 0x000fe20008000806 */
[----:B0-----:R-:W-:Y:S02]  /*2c60*/  SGXT.U32 R3, R25, 0x2 ;  /* 0x000000021903781a */ /* 0x001fe40000000000 */
[----:B------:R-:W-:Y:S01]  /*2c70*/  F2FP.F16.F32.PACK_AB R22, R13, R22 ;  /* 0x000000160d16723e */ /* 0x000fe200000000ff */
[----:B------:R0:W-:Y:S01]  /*2c80*/  STS [R16+UR6+0x480], R26 ;  /* 0x0004801a10007988 */ /* 0x0001e20008000806 */
[-C--:B------:R-:W-:Y:S01]  /*2c90*/  FFMA.FTZ R13, R14, R30.reuse, -0.16845393180847167969 ;  /* 0xbe2c7f300e0d7423 */ /* 0x080fe2000001001e */
[----:B------:R-:W-:Y:S02]  /*2ca0*/  IADD3 R17, R6, -R17, RZ ;  /* 0x8000001106117210 */ /* 0x000fe40007ffe0ff */
[----:B------:R-:W-:Y:S01]  /*2cb0*/  STS [R19+UR6+0x800], R21 ;  /* 0x0008001513007988 */ /* 0x000fe20008000806 */
[----:B------:R-:W-:Y:S01]  /*2cc0*/  FFMA.FTZ R13, R14, R13, 0.1716887056827545166 ;  /* 0x3e2fcf2a0e0d7423 */ /* 0x000fe2000001000d */
[----:B------:R-:W-:Y:S01]  /*2cd0*/  ISETP.GE.U32.AND P6, PT, R8, 0x7f800000, PT ;  /* 0x7f8000000800780c */ /* 0x000fe20003fc6070 */
[----:B------:R-:W-:Y:S01]  /*2ce0*/  FADD R17, R17, -1 ;  /* 0xbf80000011117421 */ /* 0x000fe20000000000 */
[----:B------:R1:W-:Y:S01]  /*2cf0*/  STS [R19+UR6+0x880], R20 ;  /* 0x0008801413007988 */ /* 0x0003e20008000806 */
[C---:B------:R-:W-:Y:S01]  /*2d00*/  FFMA.FTZ R13, R14.reuse, R13, -0.17900948226451873779 ;  /* 0xbe374e430e0d7423 */ /* 0x040fe2000001000d */
[----:B0-----:R-:W-:Y:S01]  /*2d10*/  FFMA.FTZ R16, R15, R30, -0.16845393180847167969 ;  /* 0xbe2c7f300f107423 */ /* 0x001fe2000001001e */
[----:B------:R-:W-:Y:S01]  /*2d20*/  ISETP.GE.U32.AND P0, PT, R7, 0x7f800000, PT ;  /* 0x7f8000000700780c */ /* 0x000fe20003f06070 */
[----:B------:R-:W-:Y:S01]  /*2d30*/  STS [R24+UR6+0xc00], R23 ;  /* 0x000c001718007988 */ /* 0x000fe20008000806 */
[----:B------:R-:W-:Y:S01]  /*2d40*/  FFMA.FTZ R13, R14, R13, 0.20512372255325317383 ;  /* 0x3e520bf40e0d7423 */ /* 0x000fe2000001000d */
[----:B------:R-:W-:Y:S01]  /*2d50*/  FFMA.FTZ R16, R15, R16, 0.1716887056827545166 ;  /* 0x3e2fcf2a0f107423 */ /* 0x000fe20000010010 */
[----:B------:R-:W-:Y:S01]  /*2d60*/  ISETP.GE.U32.AND P3, PT, R6, 0x7f800000, PT ;  /* 0x7f8000000600780c */ /* 0x000fe20003f66070 */
[----:B------:R0:W-:Y:S01]  /*2d70*/  STS [R24+UR6+0xc80], R22 ;  /* 0x000c801618007988 */ /* 0x0001e20008000806 */
[----:B------:R-:W-:Y:S01]  /*2d80*/  FFMA.FTZ R13, R14, R13, -0.24046532809734344482 ;  /* 0xbe763c8b0e0d7423 */ /* 0x000fe2000001000d */
[----:B-1----:R-:W-:-:S02]  /*2d90*/  IMAD R19, R3, R40, RZ ;  /* 0x0000002803137224 */ /* 0x002fc400078e02ff */
[----:B------:R-:W-:Y:S01]  /*2da0*/  FADD R3, R18, -1 ;  /* 0xbf80000012037421 */ /* 0x000fe20000000000 */
[----:B------:R-:W-:Y:S01]  /*2db0*/  FFMA.FTZ R18, R17, R30, -0.16845393180847167969 ;  /* 0xbe2c7f3011127423 */ /* 0x000fe2000001001e */
[----:B------:R-:W-:Y:S01]  /*2dc0*/  FFMA.FTZ R16, R15, R16, -0.17900948226451873779 ;  /* 0xbe374e430f107423 */ /* 0x000fe20000010010 */
[C---:B------:R-:W-:Y:S01]  /*2dd0*/  FFMA.FTZ R13, R14.reuse, R13, 0.28857114911079406738 ;  /* 0x3e93bf990e0d7423 */ /* 0x040fe2000001000d */
[----:B------:R-:W-:Y:S01]  /*2de0*/  FFMA.FTZ R20, R3, R30, -0.16845393180847167969 ;  /* 0xbe2c7f3003147423 */ /* 0x000fe2000001001e */
[----:B------:R-:W-:Y:S01]  /*2df0*/  FFMA.FTZ R18, R17, R18, 0.1716887056827545166 ;  /* 0x3e2fcf2a11127423 */ /* 0x000fe20000010012 */
[----:B------:R-:W-:Y:S01]  /*2e00*/  FFMA.FTZ R16, R15, R16, 0.20512372255325317383 ;  /* 0x3e520bf40f107423 */ /* 0x000fe20000010010 */
[C---:B------:R-:W-:Y:S01]  /*2e10*/  FFMA.FTZ R13, R14.reuse, R13, -0.36067417263984680176 ;  /* 0xbeb8aa490e0d7423 */ /* 0x040fe2000001000d */
[----:B------:R-:W-:Y:S01]  /*2e20*/  FFMA.FTZ R20, R3, R20, 0.1716887056827545166 ;  /* 0x3e2fcf2a03147423 */ /* 0x000fe20000010014 */
[----:B------:R-:W-:Y:S01]  /*2e30*/  FFMA.FTZ R18, R17, R18, -0.17900948226451873779 ;  /* 0xbe374e4311127423 */ /* 0x000fe20000010012 */
[----:B------:R-:W-:Y:S01]  /*2e40*/  FFMA.FTZ R16, R15, R16, -0.24046532809734344482 ;  /* 0xbe763c8b0f107423 */ /* 0x000fe20000010010 */
[C---:B------:R-:W-:Y:S01]  /*2e50*/  FFMA.FTZ R13, R14.reuse, R13, 0.48089820146560668945 ;  /* 0x3ef6384a0e0d7423 */ /* 0x040fe2000001000d */
[----:B------:R-:W-:Y:S01]  /*2e60*/  FFMA.FTZ R20, R3, R20, -0.17900948226451873779 ;  /* 0xbe374e4303147423 */ /* 0x000fe20000010014 */
[----:B------:R-:W-:Y:S01]  /*2e70*/  FFMA.FTZ R18, R17, R18, 0.20512372255325317383 ;  /* 0x3e520bf411127423 */ /* 0x000fe20000010012 */
[----:B------:R-:W-:Y:S01]  /*2e80*/  FFMA.FTZ R16, R15, R16, 0.28857114911079406738 ;  /* 0x3e93bf990f107423 */ /* 0x000fe20000010010 */
[C---:B------:R-:W-:Y:S01]  /*2e90*/  FFMA.FTZ R13, R14.reuse, R13, -0.72134751081466674805 ;  /* 0xbf38aa3b0e0d7423 */ /* 0x040fe2000001000d */
[----:B------:R-:W-:Y:S01]  /*2ea0*/  FFMA.FTZ R20, R3, R20, 0.20512372255325317383 ;  /* 0x3e520bf403147423 */ /* 0x000fe20000010014 */
[----:B------:R-:W-:Y:S01]  /*2eb0*/  FFMA.FTZ R18, R17, R18, -0.24046532809734344482 ;  /* 0xbe763c8b11127423 */ /* 0x000fe20000010012 */
[----:B------:R-:W-:Y:S01]  /*2ec0*/  FFMA.FTZ R16, R15, R16, -0.36067417263984680176 ;  /* 0xbeb8aa490f107423 */ /* 0x000fe20000010010 */
[C---:B------:R-:W-:Y:S01]  /*2ed0*/  FMUL R13, R14.reuse, R13 ;  /* 0x0000000d0e0d7220 */ /* 0x040fe20000400000 */
[----:B------:R-:W-:Y:S01]  /*2ee0*/  FFMA.FTZ R20, R3, R20, -0.24046532809734344482 ;  /* 0xbe763c8b03147423 */ /* 0x000fe20000010014 */
[----:B------:R-:W-:Y:S01]  /*2ef0*/  FFMA.FTZ R18, R17, R18, 0.28857114911079406738 ;  /* 0x3e93bf9911127423 */ /* 0x000fe20000010012 */
[----:B------:R-:W-:Y:S01]  /*2f00*/  FFMA.FTZ R16, R15, R16, 0.48089820146560668945 ;  /* 0x3ef6384a0f107423 */ /* 0x000fe20000010010 */
[C---:B------:R-:W-:Y:S01]  /*2f10*/  FMUL R13, R14.reuse, R13 ;  /* 0x0000000d0e0d7220 */ /* 0x040fe20000400000 */
[----:B------:R-:W-:Y:S01]  /*2f20*/  FFMA.FTZ R20, R3, R20, 0.28857114911079406738 ;  /* 0x3e93bf9903147423 */ /* 0x000fe20000010014 */
[----:B------:R-:W-:Y:S01]  /*2f30*/  FFMA.FTZ R18, R17, R18, -0.36067417263984680176 ;  /* 0xbeb8aa4911127423 */ /* 0x000fe20000010012 */
[----:B------:R-:W-:Y:S01]  /*2f40*/  FFMA.FTZ R16, R15, R16, -0.72134751081466674805 ;  /* 0xbf38aa3b0f107423 */ /* 0x000fe20000010010 */
[----:B------:R-:W-:Y:S01]  /*2f50*/  FFMA.FTZ R14, R14, 1.4426950216293334961, R13 ;  /* 0x3fb8aa3b0e0e7823 */ /* 0x000fe2000001000d */
[----:B------:R-:W-:Y:S01]  /*2f60*/  FFMA.FTZ R20, R3, R20, -0.36067417263984680176 ;  /* 0xbeb8aa4903147423 */ /* 0x000fe20000010014 */
[----:B------:R-:W-:Y:S01]  /*2f70*/  FFMA.FTZ R18, R17, R18, 0.48089820146560668945 ;  /* 0x3ef6384a11127423 */ /* 0x000fe20000010012 */
[----:B------:R-:W-:Y:S01]  /*2f80*/  FMUL R16, R15, R16 ;  /* 0x000000100f107220 */ /* 0x000fe20000400000 */
[----:B------:R-:W-:Y:S01]  /*2f90*/  BAR.SYNC.DEFER_BLOCKING 0x0 ;  /* 0x0000000000007b1d */ /* 0x000fe20000010000 */
[----:B------:R-:W-:Y:S01]  /*2fa0*/  FFMA.FTZ R20, R3, R20, 0.48089820146560668945 ;  /* 0x3ef6384a03147423 */ /* 0x000fe20000010014 */
[----:B------:R-:W-:Y:S01]  /*2fb0*/  FFMA.FTZ R18, R17, R18, -0.72134751081466674805 ;  /* 0xbf38aa3b11127423 */ /* 0x000fe20000010012 */
[----:B------:R-:W-:Y:S01]  /*2fc0*/  FMUL R16, R15, R16 ;  /* 0x000000100f107220 */ /* 0x000fe20000400000 */
[----:B------:R-:W-:-:S02]  /*2fd0*/  IMAD R21, R40, 0x4, R19 ;  /* 0x0000000428157824 */ /* 0x000fc400078e0213 */
[----:B------:R-:W-:Y:S01]  /*2fe0*/  FFMA.FTZ R20, R3, R20, -0.72134751081466674805 ;  /* 0xbf38aa3b03147423 */ /* 0x000fe20000010014 */
[----:B------:R-:W-:Y:S01]  /*2ff0*/  FMUL R18, R17, R18 ;  /* 0x0000001211127220 */ /* 0x000fe20000400000 */
[----:B------:R-:W-:Y:S01]  /*3000*/  FFMA.FTZ R15, R15, 1.4426950216293334961, R16 ;  /* 0x3fb8aa3b0f0f7823 */ /* 0x000fe20000010010 */
[----:B0-----:R-:W-:Y:S02]  /*3010*/  IMAD R22, R40, 0x4, R21 ;  /* 0x0000000428167824 */ /* 0x001fe400078e0215 */
[----:B------:R-:W-:Y:S01]  /*3020*/  FMUL R20, R3, R20 ;  /* 0x0000001403147220 */ /* 0x000fe20000400000 */
[----:B------:R-:W-:Y:S01]  /*3030*/  FMUL R18, R17, R18 ;  /* 0x0000001211127220 */ /* 0x000fe20000400000 */
[----:B------:R-:W-:Y:S01]  /*3040*/  FADD R36, R10, R15 ;  /* 0x0000000f0a247221 */ /* 0x000fe20000000000 */
[----:B------:R-:W-:Y:S02]  /*3050*/  @P0 IMAD.MOV.U32 R10, RZ, RZ, 0x7f800000 ;  /* 0x7f800000ff0a0424 */ /* 0x000fe400078e00ff */
[----:B------:R-:W-:Y:S01]  /*3060*/  FMUL R20, R3, R20 ;  /* 0x0000001403147220 */ /* 0x000fe20000400000 */
[----:B------:R-:W-:Y:S01]  /*3070*/  FFMA.FTZ R18, R17, 1.4426950216293334961, R18 ;  /* 0x3fb8aa3b11127823 */ /* 0x000fe20000010012 */
[----:B------:R-:W-:Y:S01]  /*3080*/  FSETP.NEU.AND P2, PT, R7, RZ, PT ;  /* 0x000000ff0700720b */ /* 0x000fe20003f4d000 */
[----:B------:R-:W-:-:S02]  /*3090*/  IMAD R23, R40, 0x4, R22 ;  /* 0x0000000428177824 */ /* 0x000fc400078e0216 */
[----:B------:R-:W-:Y:S01]  /*30a0*/  FFMA.FTZ R13, R3, 1.4426950216293334961, R20 ;  /* 0x3fb8aa3b030d7823 */ /* 0x000fe20000010014 */
[----:B------:R-:W-:Y:S01]  /*30b0*/  FADD R3, R9, R14 ;  /* 0x0000000e09037221 */ /* 0x000fe20000000000 */
[----:B------:R-:W-:Y:S01]  /*30c0*/  @P6 MOV R9, 0x7f800000 ;  /* 0x7f80000000096802 */ /* 0x000fe20000000f00 */
[----:B------:R-:W-:Y:S01]  /*30d0*/  @P0 FFMA.FTZ R3, R7, R10, +INF ;  /* 0x7f80000007030423 */ /* 0x000fe2000001000a */
[----:B------:R-:W-:Y:S02]  /*30e0*/  IMAD R7, R77, UR5, RZ ;  /* 0x000000054d077c24 */ /* 0x000fe4000f8e02ff */
[----:B------:R-:W-:Y:S01]  /*30f0*/  FADD R37, R11, R18 ;  /* 0x000000120b257221 */ /* 0x000fe20000000000 */
[----:B------:R-:W-:Y:S02]  /*3100*/  IMAD R24, R40, 0x4, R23 ;  /* 0x0000000428187824 */ /* 0x000fe400078e0217 */
[----:B------:R-:W-:Y:S01]  /*3110*/  @P6 FFMA.FTZ R36, R8, R9, +INF ;  /* 0x7f80000008246423 */ /* 0x000fe20000010009 */
[----:B------:R-:W-:Y:S01]  /*3120*/  @P3 IMAD.MOV.U32 R9, RZ, RZ, 0x7f800000 ;  /* 0x7f800000ff093424 */ /* 0x000fe200078e00ff */
[----:B------:R-:W-:Y:S01]  /*3130*/  FSETP.NEU.AND P0, PT, R6, RZ, PT ;  /* 0x000000ff0600720b */ /* 0x000fe20003f0d000 */
[----:B------:R-:W-:Y:S01]  /*3140*/  UIMAD.WIDE UR4, UR4, 0x2, URZ ;  /* 0x00000002040478a5 */ /* 0x000fe2000f8e023f */
[----:B------:R-:W-:Y:S01]  /*3150*/  LOP3.LUT R30, R4, 0x4, RZ, 0x3c, !PT ;  /* 0x00000004041e7812 */ /* 0x000fe200078e3cff */
[----:B------:R-:W-:Y:S01]  /*3160*/  @P3 FFMA.FTZ R37, R6, R9, +INF ;  /* 0x7f80000006253423 */ /* 0x000fe20000010009 */
[C---:B------:R-:W-:Y:S01]  /*3170*/  IMAD.SHL.U32 R9, R7.reuse, 0x2, RZ ;  /* 0x0000000207097824 */ /* 0x040fe200078e00ff */
[----:B------:R-:W-:Y:S01]  /*3180*/  LEA R25, R40, R24, 0x2 ;  /* 0x0000001828197211 */ /* 0x000fe200078e10ff */
[----:B------:R-:W-:Y:S01]  /*3190*/  IMAD.HI R6, R7, 0x2, RZ ;  /* 0x0000000207067827 */ /* 0x000fe200078e02ff */
[----:B------:R-:W0:Y:S01]  /*31a0*/  LDS R41, [R4+UR6] ;  /* 0x0000000604297984 */ /* 0x000e220008000800 */
[----:B------:R-:W-:-:S02]  /*31b0*/  ISETP.GE.U32.AND P4, PT, R5, 0x7f800000, PT ;  /* 0x7f8000000500780c */ /* 0x000fc40003f86070 */
[----:B------:R-:W-:Y:S01]  /*31c0*/  FADD R38, R12, R13 ;  /* 0x0000000d0c267221 */ /* 0x000fe20000000000 */
[----:B--2---:R-:W-:Y:S01]  /*31d0*/  IADD3 R42, P3, P6, R9, UR8, R42 ;  /* 0x00000008092a7c10 */ /* 0x004fe2000fe7e02a */
[----:B------:R-:W1:Y:S01]  /*31e0*/  LDS R53, [R30+UR6] ;  /* 0x000000061e357984 */ /* 0x000e620008000800 */
[----:B------:R-:W-:Y:S01]  /*31f0*/  IMAD R26, R40, 0x4, R25 ;  /* 0x00000004281a7824 */ /* 0x000fe200078e0219 */
[----:B------:R-:W-:Y:S01]  /*3200*/  FSETP.NEU.AND P1, PT, R8, RZ, PT ;  /* 0x000000ff0800720b */ /* 0x000fe20003f2d000 */
[----:B------:R-:W-:Y:S01]  /*3210*/  ULDC UR4, c[0x0][0x27c] ;  /* 0x00009f0000047ab9 */ /* 0x000fe20000000800 */
[----:B------:R-:W-:Y:S01]  /*3220*/  IADD3.X R44, R6, UR5, R43, P3, P6 ;  /* 0x00000005062c7c10 */ /* 0x000fe20009fec42b */
[----:B------:R-:W-:Y:S01]  /*3230*/  LDS R55, [R30+UR6+0x100] ;  /* 0x000100061e377984 */ /* 0x000fe20008000800 */
[C---:B------:R-:W-:Y:S01]  /*3240*/  IMAD R27, R40.reuse, 0x4, R26 ;  /* 0x00000004281b7824 */ /* 0x040fe200078e021a */
[C---:B------:R-:W-:Y:S01]  /*3250*/  LEA R6, P3, R19.reuse, R42, 0x1 ;  /* 0x0000002a13067211 */ /* 0x040fe200078608ff */
[----:B------:R-:W-:Y:S01]  /*3260*/  UIMAD UR4, UR7, UR4, URZ ;  /* 0x00000004070472a4 */ /* 0x000fe2000f8e023f */
[----:B------:R-:W2:Y:S01]  /*3270*/  LDS R43, [R4+UR6+0x100] ;  /* 0x00010006042b7984 */ /* 0x000ea20008000800 */
[C---:B------:R-:W-:Y:S01]  /*3280*/  IMAD R28, R40.reuse, 0x4, R27 ;  /* 0x00000004281c7824 */ /* 0x040fe200078e021b */
[----:B------:R-:W-:Y:S01]  /*3290*/  @P4 MOV R8, 0x7f800000 ;  /* 0x7f80000000084802 */ /* 0x000fe20000000f00 */
[----:B------:R-:W-:Y:S01]  /*32a0*/  USHF.L.U32 UR7, UR4, 0x2, URZ ;  /* 0x0000000204077899 */ /* 0x000fe2000800063f */
[----:B------:R-:W3:Y:S01]  /*32b0*/  LDS R45, [R4+UR6+0x200] ;  /* 0x00020006042d7984 */ /* 0x000ee20008000800 */
[C---:B------:R-:W-:Y:S01]  /*32c0*/  IMAD R29, R40.reuse, 0x4, R28 ;  /* 0x00000004281d7824 */ /* 0x040fe200078e021c */
[----:B------:R-:W-:Y:S01]  /*32d0*/  LEA.HI.X.SX32 R7, R19, R44, 0x1, P3 ;  /* 0x0000002c13077211 */ /* 0x000fe200018f0eff */
[----:B------:R-:W-:Y:S01]  /*32e0*/  @P4 FFMA.FTZ R38, R5, R8, +INF ;  /* 0x7f80000005264423 */ /* 0x000fe20000010008 */
[----:B------:R-:W4:Y:S01]  /*32f0*/  LDS R57, [R30+UR6+0x200] ;  /* 0x000200061e397984 */ /* 0x000f220008000800 */
[C---:B------:R-:W-:Y:S01]  /*3300*/  IMAD R31, R40.reuse, 0x4, R29 ;  /* 0x00000004281f7824 */ /* 0x040fe200078e021d */
[-C--:B------:R-:W-:Y:S01]  /*3310*/  LEA R8, P6, R21, R42.reuse, 0x1 ;  /* 0x0000002a15087211 */ /* 0x080fe200078c08ff */
[----:B------:R-:W-:Y:S01]  /*3320*/  UIMAD.WIDE UR4, UR4, 0x4, URZ ;  /* 0x00000004040478a5 */ /* 0x000fe2000f8e023f */
[----:B------:R-:W5:Y:S01]  /*3330*/  LDS R47, [R4+UR6+0x300] ;  /* 0x00030006042f7984 */ /* 0x000f620008000800 */
[----:B------:R-:W-:Y:S01]  /*3340*/  IMAD R33, R40, 0x4, R31 ;  /* 0x0000000428217824 */ /* 0x000fe200078e021f */
[----:B------:R-:W-:-:S02]  /*3350*/  LEA R10, P4, R22, R42, 0x1 ;  /* 0x0000002a160a7211 */ /* 0x000fc400078808ff */
[----:B------:R4:W5:Y:S01]  /*3360*/  LDS R59, [R30+UR6+0x300] ;  /* 0x000300061e3b7984 */ /* 0x0009620008000800 */
[----:B------:R-:W-:Y:S01]  /*3370*/  LEA R12, P3, R23, R42, 0x1 ;  /* 0x0000002a170c7211 */ /* 0x000fe200078608ff */
[----:B------:R-:W-:Y:S01]  /*3380*/  IMAD R34, R40, 0x4, R33 ;  /* 0x0000000428227824 */ /* 0x000fe200078e0221 */
[----:B------:R-:W-:Y:S02]  /*3390*/  LEA.HI.X.SX32 R9, R21, R44, 0x1, P6 ;  /* 0x0000002c15097211 */ /* 0x000fe400030f0eff */
[----:B------:R-:W-:Y:S01]  /*33a0*/  LEA R14, P6, R24, R42, 0x1 ;  /* 0x0000002a180e7211 */ /* 0x000fe200078c08ff */
[----:B------:R-:W-:Y:S01]  /*33b0*/  IMAD R35, R40, 0x4, R34 ;  /* 0x0000000428237824 */ /* 0x000fe200078e0222 */
[----:B------:R-:W-:Y:S02]  /*33c0*/  LEA.HI.X.SX32 R11, R22, R44, 0x1, P4 ;  /* 0x0000002c160b7211 */ /* 0x000fe400020f0eff */
[----:B------:R-:W-:Y:S01]  /*33d0*/  LEA R16, P4, R25, R42, 0x1 ;  /* 0x0000002a19107211 */ /* 0x000fe200078808ff */
[----:B------:R-:W-:Y:S01]  /*33e0*/  IMAD R39, R40, 0x4, R35 ;  /* 0x0000000428277824 */ /* 0x000fe200078e0223 */
[----:B------:R-:W-:Y:S01]  /*33f0*/  LEA.HI.X.SX32 R13, R23, R44, 0x1, P3 ;  /* 0x0000002c170d7211 */ /* 0x000fe200018f0eff */
[----:B0-----:R-:W-:Y:S01]  /*3400*/  STG.E.U16 desc[UR10][R6.64], R41 ;  /* 0x0000002906007986 */ /* 0x001fe2000c10150a */
[----:B------:R-:W-:Y:S01]  /*3410*/  LEA R18, P3, R26, R42, 0x1 ;  /* 0x0000002a1a127211 */ /* 0x000fe200078608ff */
[----:B------:R-:W-:Y:S01]  /*3420*/  IMAD R40, R40, 0x4, R39 ;  /* 0x0000000428287824 */ /* 0x000fe200078e0227 */
[----:B------:R-:W-:Y:S01]  /*3430*/  LEA.HI.X.SX32 R15, R24, R44, 0x1, P6 ;  /* 0x0000002c180f7211 */ /* 0x000fe200030f0eff */
[----:B-1----:R-:W-:Y:S01]  /*3440*/  STG.E.U16 desc[UR10][R8.64], R53 ;  /* 0x0000003508007986 */ /* 0x002fe2000c10150a */
[----:B------:R-:W-:-:S02]  /*3450*/  LEA R20, P6, R27, R42, 0x1 ;  /* 0x0000002a1b147211 */ /* 0x000fc400078c08ff */
[----:B------:R-:W-:Y:S02]  /*3460*/  LEA.HI.X.SX32 R17, R25, R44, 0x1, P4 ;  /* 0x0000002c19117211 */ /* 0x000fe400020f0eff */
[----:B------:R-:W-:Y:S02]  /*3470*/  LEA R22, P4, R28, R42, 0x1 ;  /* 0x0000002a1c167211 */ /* 0x000fe400078808ff */
[----:B------:R-:W-:Y:S01]  /*3480*/  LEA.HI.X.SX32 R19, R26, R44, 0x1, P3 ;  /* 0x0000002c1a137211 */ /* 0x000fe200018f0eff */
[----:B--2---:R-:W-:Y:S01]  /*3490*/  STG.E.U16 desc[UR10][R10.64], R43 ;  /* 0x0000002b0a007986 */ /* 0x004fe2000c10150a */
[----:B------:R-:W-:Y:S02]  /*34a0*/  LEA R24, P3, R29, R42, 0x1 ;  /* 0x0000002a1d187211 */ /* 0x000fe400078608ff */
[----:B------:R-:W-:Y:S01]  /*34b0*/  LEA.HI.X.SX32 R21, R27, R44, 0x1, P6 ;  /* 0x0000002c1b157211 */ /* 0x000fe200030f0eff */
[----:B------:R0:W-:Y:S01]  /*34c0*/  STG.E.U16 desc[UR10][R12.64], R55 ;  /* 0x000000370c007986 */ /* 0x0001e2000c10150a */
[----:B------:R-:W-:-:S02]  /*34d0*/  LEA R26, P6, R31, R42, 0x1 ;  /* 0x0000002a1f1a7211 */ /* 0x000fc400078c08ff */
[----:B------:R-:W-:Y:S01]  /*34e0*/  LEA.HI.X.SX32 R23, R28, R44, 0x1, P4 ;  /* 0x0000002c1c177211 */ /* 0x000fe200020f0eff */
[----:B---3--:R1:W-:Y:S01]  /*34f0*/  STG.E.U16 desc[UR10][R14.64], R45 ;  /* 0x0000002d0e007986 */ /* 0x0083e2000c10150a */
[----:B------:R-:W-:Y:S02]  /*3500*/  LEA R28, P4, R33, R42, 0x1 ;  /* 0x0000002a211c7211 */ /* 0x000fe400078808ff */
[----:B------:R-:W-:Y:S01]  /*3510*/  LEA.HI.X.SX32 R25, R29, R44, 0x1, P3 ;  /* 0x0000002c1d197211 */ /* 0x000fe200018f0eff */
[----:B----4-:R2:W-:Y:S01]  /*3520*/  STG.E.U16 desc[UR10][R16.64], R57 ;  /* 0x0000003910007986 */ /* 0x0105e2000c10150a */
[----:B------:R-:W-:Y:S02]  /*3530*/  LEA R30, P3, R34, R42, 0x1 ;  /* 0x0000002a221e7211 */ /* 0x000fe400078608ff */
[----:B------:R-:W-:Y:S01]  /*3540*/  LEA.HI.X.SX32 R27, R31, R44, 0x1, P6 ;  /* 0x0000002c1f1b7211 */ /* 0x000fe200030f0eff */
[----:B-----5:R3:W-:Y:S01]  /*3550*/  STG.E.U16 desc[UR10][R18.64], R47 ;  /* 0x0000002f12007986 */ /* 0x0207e2000c10150a */
[----:B------:R-:W-:Y:S01]  /*3560*/  LEA R32, P6, R35, R42, 0x1 ;  /* 0x0000002a23207211 */ /* 0x000fe200078c08ff */
[----:B0-----:R-:W0:Y:S01]  /*3570*/  LDC.64 R12, c[0x0][0x230] ;  /* 0x00008c00ff0c7b82 */ /* 0x001e220000000a00 */
[----:B------:R-:W-:Y:S01]  /*3580*/  PRMT R11, R41, 0x7632, R11 ;  /* 0x00007632290b7816 */ /* 0x000fe2000000000b */
[----:B------:R-:W-:Y:S01]  /*3590*/  STG.E.U16 desc[UR10][R20.64], R59 ;  /* 0x0000003b14007986 */ /* 0x000fe2000c10150a */
[----:B------:R-:W-:-:S02]  /*35a0*/  LEA.HI.X.SX32 R29, R33, R44, 0x1, P4 ;  /* 0x0000002c211d7211 */ /* 0x000fc400020f0eff */
[----:B------:R-:W-:Y:S01]  /*35b0*/  PRMT R7, R53, 0x7632, R7 ;  /* 0x0000763235077816 */ /* 0x000fe20000000007 */
[----:B------:R-:W-:Y:S01]  /*35c0*/  STG.E.U16 desc[UR10][R22.64], R11 ;  /* 0x0000000b16007986 */ /* 0x000fe2000c10150a */
[----:B------:R-:W-:Y:S02]  /*35d0*/  LEA R4, P4, R39, R42, 0x1 ;  /* 0x0000002a27047211 */ /* 0x000fe400078808ff */
[----:B------:R-:W-:Y:S01]  /*35e0*/  LEA.HI.X.SX32 R31, R34, R44, 0x1, P3 ;  /* 0x0000002c221f7211 */ /* 0x000fe200018f0eff */
[----:B------:R-:W-:Y:S01]  /*35f0*/  STG.E.U16 desc[UR10][R24.64], R7 ;  /* 0x0000000718007986 */ /* 0x000fe2000c10150a */
[----:B------:R-:W-:Y:S02]  /*3600*/  PRMT R6, R43, 0x7632, R6 ;  /* 0x000076322b067816 */ /* 0x000fe40000000006 */
[----:B------:R-:W-:Y:S02]  /*3610*/  LEA R34, P3, R40, R42, 0x1 ;  /* 0x0000002a28227211 */ /* 0x000fe400078608ff */
[----:B------:R-:W-:Y:S01]  /*3620*/  PRMT R9, R55, 0x7632, R9 ;  /* 0x0000763237097816 */ /* 0x000fe20000000009 */
[----:B------:R4:W-:Y:S01]  /*3630*/  STG.E.U16 desc[UR10][R26.64], R6 ;  /* 0x000000061a007986 */ /* 0x0009e2000c10150a */
[----:B------:R-:W-:-:S02]  /*3640*/  LEA.HI.X.SX32 R33, R35, R44, 0x1, P6 ;  /* 0x0000002c23217211 */ /* 0x000fc400030f0eff */
[----:B-1----:R-:W-:Y:S01]  /*3650*/  PRMT R15, R45, 0x7632, R15 ;  /* 0x000076322d0f7816 */ /* 0x002fe2000000000f */
[----:B------:R1:W-:Y:S01]  /*3660*/  STG.E.U16 desc[UR10][R28.64], R9 ;  /* 0x000000091c007986 */ /* 0x0003e2000c10150a */
[----:B------:R-:W-:Y:S02]  /*3670*/  FSETP.NEU.AND P6, PT, R5, RZ, PT ;  /* 0x000000ff0500720b */ /* 0x000fe40003fcd000 */
[----:B--2---:R-:W-:Y:S01]  /*3680*/  PRMT R16, R57, 0x7632, R16 ;  /* 0x0000763239107816 */ /* 0x004fe20000000010 */
[----:B------:R-:W-:Y:S01]  /*3690*/  STG.E.U16 desc[UR10][R30.64], R15 ;  /* 0x0000000f1e007986 */ /* 0x000fe2000c10150a */
[-C--:B------:R-:W-:Y:S02]  /*36a0*/  LEA.HI.X.SX32 R5, R39, R44.reuse, 0x1, P4 ;  /* 0x0000002c27057211 */ /* 0x080fe400020f0eff */
[----:B---3--:R-:W-:Y:S01]  /*36b0*/  PRMT R47, R47, 0x7632, R47 ;  /* 0x000076322f2f7816 */ /* 0x008fe2000000002f */
[----:B------:R-:W-:Y:S01]  /*36c0*/  STG.E.U16 desc[UR10][R32.64], R16 ;  /* 0x0000001020007986 */ /* 0x000fe2000c10150a */
[----:B------:R-:W-:-:S02]  /*36d0*/  LEA.HI.X.SX32 R35, R40, R44, 0x1, P3 ;  /* 0x0000002c28237211 */ /* 0x000fc400018f0eff */
[----:B------:R-:W-:Y:S01]  /*36e0*/  PRMT R17, R59, 0x7632, R17 ;  /* 0x000076323b117816 */ /* 0x000fe20000000011 */
[----:B------:R2:W-:Y:S01]  /*36f0*/  STG.E.U16 desc[UR10][R4.64], R47 ;  /* 0x0000002f04007986 */ /* 0x0005e2000c10150a */
[----:B------:R-:W-:Y:S02]  /*3700*/  FSEL R8, R3, -INF , P2 ;  /* 0xff80000003087808 */ /* 0x000fe40001000000 */
[----:B------:R-:W-:Y:S01]  /*3710*/  FSEL R3, R36, -INF , P1 ;  /* 0xff80000024037808 */ /* 0x000fe20000800000 */
[----:B------:R3:W-:Y:S01]  /*3720*/  STG.E.U16 desc[UR10][R34.64], R17 ;  /* 0x0000001122007986 */ /* 0x0007e2000c10150a */
[----:B----4-:R-:W-:Y:S01]  /*3730*/  FSEL R6, R37, -INF , P0 ;  /* 0xff80000025067808 */ /* 0x010fe20000000000 */
[----:B------:R-:W-:Y:S01]  /*3740*/  FFMA R8, R8, 0.69314718246459960938, R49 ;  /* 0x3f31721808087823 */ /* 0x000fe20000000031 */
[----:B------:R-:W-:Y:S01]  /*3750*/  LOP3.LUT R0, R0, 0x1c, RZ, 0xc0, !PT ;  /* 0x0000001c00007812 */ /* 0x000fe200078ec0ff */
[----:B-1----:R-:W-:Y:S01]  /*3760*/  FFMA R9, R3, 0.69314718246459960938, R48 ;  /* 0x3f31721803097823 */ /* 0x002fe20000000030 */
[----:B------:R-:W-:Y:S01]  /*3770*/  FSEL R3, R38, -INF , P6 ;  /* 0xff80000026037808 */ /* 0x000fe20003000000 */
[----:B------:R-:W-:Y:S01]  /*3780*/  FFMA R10, R6, 0.69314718246459960938, R51 ;  /* 0x3f317218060a7823 */ /* 0x000fe20000000033 */
[----:B--2---:R-:W-:-:S03]  /*3790*/  IMAD.SHL.U32 R5, R77, 0x4, RZ ;  /* 0x000000044d057824 */ /* 0x004fc600078e00ff */
[----:B------:R-:W-:Y:S01]  /*37a0*/  FFMA R11, R3, 0.69314718246459960938, R50 ;  /* 0x3f317218030b7823 */ /* 0x000fe20000000032 */
[----:B------:R-:W-:Y:S01]  /*37b0*/  LEA R3, R0, UR6, 0x2 ;  /* 0x0000000600037c11 */ /* 0x000fe2000f8e10ff */
[----:B------:R-:W-:Y:S01]  /*37c0*/  BAR.SYNC.DEFER_BLOCKING 0x0 ;  /* 0x0000000000007b1d */ /* 0x000fe20000010000 */
[----:B------:R-:W-:Y:S01]  /*37d0*/  IMAD.HI R0, R77, 0x4, RZ ;  /* 0x000000044d007827 */ /* 0x000fe200078e02ff */
[----:B0-----:R-:W-:-:S04]  /*37e0*/  IADD3 R4, P0, P1, R5, UR7, R12 ;  /* 0x0000000705047c10 */ /* 0x001fc8000f91e00c */
[----:B------:R-:W-:Y:S01]  /*37f0*/  IADD3.X R5, R0, UR5, R13, P0, P1 ;  /* 0x0000000500057c10 */ /* 0x000fe200087e240d */
[----:B------:R3:W-:Y:S01]  /*3800*/  STS.128 [R3], R8 ;  /* 0x0000000803007388 */ /* 0x0007e20000000c00 */
[----:B------:R-:W-:Y:S06]  /*3810*/  BAR.SYNC.DEFER_BLOCKING 0x0 ;  /* 0x0000000000007b1d */ /* 0x000fec0000010000 */
[----:B------:R-:W-:Y:S05]  /*3820*/  @P5 EXIT ;  /* 0x000000000000594d */ /* 0x000fea0003800000 */
[----:B---3--:R-:W0:Y:S04]  /*3830*/  LDS R3, [R2] ;  /* 0x0000000002037984 */ /* 0x008e280000000800 */
[----:B0-----:R-:W-:Y:S01]  /*3840*/  STG.E desc[UR10][R4.64], R3 ;  /* 0x0000000304007986 */ /* 0x001fe2000c10190a */
[----:B------:R-:W-:Y:S05]  /*3850*/  EXIT ;  /* 0x000000000000794d */ /* 0x000fea0003800000 */
.L_x_2:
[----:B------:R-:W-:-:S00]  /*3860*/  BRA `(.L_x_2) ;  /* 0xfffffffc00fc7947 */ /* 0x000fc0000383ffff */
[----:B------:R-:W-:-:S00]  /*3870*/  NOP ;  /* 0x0000000000007918 */ /* 0x000fc00000000000 */
        /* <DEDUP_REMOVED lines=8> */
.L_x_3:


//--------------------- .nv.global.init           --------------------------
	.section	.nv.global.init,"aw",@progbits
.nv.global.init:
	.type		_$_str,@object
	.size		_$_str,(.L_0 - _$_str)
_$_str:
        /*0000*/ 	.byte	0x5f, 0x5f, 0x43, 0x55, 0x44, 0x41, 0x5f, 0x46, 0x54, 0x5a, 0x00
.L_0:


//--------------------- .nv.shared.attn_fwd       --------------------------
	.section	.nv.shared.attn_fwd,"aw",@nobits
	.sectionflags	@""
	.align	16
	.zero		1024


//--------------------- .nv.shared.reserved.0     --------------------------
	.section	.nv.shared.reserved.0,"aw",@nobits
	.weak		__nv_reservedSMEM_offset_0_alias
	.size		__nv_reservedSMEM_offset_0_alias, 0, 0
	.other		__nv_reservedSMEM_offset_0_alias,@"STO_CUDA_RESERVED_SHARED STV_DEFAULT"
__nv_reservedSMEM_offset_0_alias:
	.zero		0


//--------------------- .nv.constant0.attn_fwd    --------------------------
	.section	.nv.constant0.attn_fwd,"a",@progbits
	.sectionflags	@""
	.align	4
.nv.constant0.attn_fwd:
	.zero		664


//--------------------- SYMBOLS --------------------------

	.type		.nv.reservedSmem.offset0,@object
	.size		.nv.reservedSmem.offset0,0x4
